	.target	sm_100a

	.elftype	@"ET_EXEC"


//--------------------- .note.nv.tkinfo           --------------------------
	.section	.note.nv.tkinfo,"",@"SHT_NOTE"
	.sectionflags	@"SHF_NOTE_NV_TKINFO"
	.tkinfo
        /*0018*/ 	.word	0x00000002
        /*0030*/ 	.string	""
        /*0030*/ 	.string	"ptxas"
        /*0030*/ 	.string	"Cuda compilation tools, release 13.0, V13.0.88"
        /*0030*/ 	.string	"Build cuda_13.0.r13.0/compiler.36424714_0"
        /*0030*/ 	.string	"-arch sm_100a -m 64 "



//--------------------- .note.nv.cuinfo           --------------------------
	.section	.note.nv.cuinfo,"",@"SHT_NOTE"
	.sectionflags	@"SHF_NOTE_NV_CUINFO"
        /*0018*/ 	.short	0x0002
        /*001a*/ 	.short	0x0064
        /*001c*/ 	.short	0x0082
	.zero		2


//--------------------- .nv.info                  --------------------------
	.section	.nv.info,"",@"SHT_CUDA_INFO"
	.align	4


	//----- nvinfo : EIATTR_REGCOUNT
	.align		4
        /*0000*/ 	.byte	0x04, 0x2f
        /*0002*/ 	.short	(.L_19 - .L_18)
	.align		4
.L_18:
        /*0004*/ 	.word	index@(_ZN7cutlass13device_kernelINS_4conv6kernel13ConvUniversalINS1_16ConvProblemShapeILNS1_8OperatorE0ELi3EEENS1_10collective14CollectiveConvINS1_47MainloopSm100TmaUmmaWarpSpecializedImplicitGemmILS5_0ELi16ELi3ELi1ELi2EN4cute5tupleIJNSA_1CILi1EEESD_SD_EEEEENSB_IJNSC_ILi128EEENSC_ILi64EEENSB_IJNSC_ILi32EEEEEEEEENS_6half_tESL_NSA_8TiledMMAINSA_8MMA_AtomIJNSA_20SM100_MMA_F16BF16_SSISL_SL_fLi128ELi64ELNSA_4UMMA5MajorE0ELSQ_0ELNSP_7ScaleInE0ELSR_0EEEEEENSA_6LayoutISE_NSB_IJNSC_ILi0EEESV_SV_EEEEENSB_IJNSA_10UnderscoreESY_SY_EEEEENS7_6detail27Sm100ImplicitGemmTileTraitsINSA_20SM90_TMA_LOAD_IM2COLENSA_14ComposedLayoutINSA_7SwizzleILi2ELi4ELi3EEENSA_18smem_ptr_flag_bitsILi16EEENSU_INSB_IJNSC_ILi8EEESI_EEENSB_IJSI_SD_EEEEEEEvEENS12_INSA_13SM90_TMA_LOADES1D_vEEEENS_8epilogue10collective18CollectiveEpilogueINS1I_23Sm100TmaWarpSpecializedILi3ELi2ELi32ELb1ELb0EEEJSK_NSB_IJNSU_ISG_SD_EENSU_ISI_SD_EEEEESL_NSB_IJNSB_IJllllEEESD_SV_EEESL_S1R_NS1I_6fusion15FusionCallbacksIS1M_NS1S_17LinearCombinationISL_fSL_fLNS_15FloatRoundStyleE2EEESK_S1P_JEEENSA_5SM1004TMEM4LOAD26SM100_TMEM_LOAD_32dp32b32xES13_S1D_NSA_39AutoVectorizingCopyWithAssumedAlignmentILi128EEENSA_21SM90_TMA_STORE_IM2COLES1D_S23_S23_EEEvvEEEEvNT_6ParamsE)
        /*0008*/ 	.word	0x0000007f


	//----- nvinfo : EIATTR_FRAME_SIZE
	.align		4
.L_19:
        /*000c*/ 	.byte	0x04, 0x11
        /*000e*/ 	.short	(.L_21 - .L_20)
	.align		4
.L_20:
        /*0010*/ 	.word	index@($__internal_2_$__cuda_sm10x_tcgen05_guardrail_trap_unallocated_columns_being_dealloced)
        /*0014*/ 	.word	0x00000008


	//----- nvinfo : EIATTR_FRAME_SIZE
	.align		4
.L_21:
        /*0018*/ 	.byte	0x04, 0x11
        /*001a*/ 	.short	(.L_23 - .L_22)
	.align		4
.L_22:
        /*001c*/ 	.word	index@($__internal_1_$__cuda_sm10x_tcgen05_guardrail_trap_phase_invalid_during_alloc)
        /*0020*/ 	.word	0x00000008


	//----- nvinfo : EIATTR_FRAME_SIZE
	.align		4
.L_23:
        /*0024*/ 	.byte	0x04, 0x11
        /*0026*/ 	.short	(.L_25 - .L_24)
	.align		4
.L_24:
        /*0028*/ 	.word	index@($__internal_0_$__cuda_sm10x_tcgen05_guardrail_trap_col_being_dealloced_not_returned_by_alloc)
        /*002c*/ 	.word	0x00000008


	//----- nvinfo : EIATTR_FRAME_SIZE
	.align		4
.L_25:
        /*0030*/ 	.byte	0x04, 0x11
        /*0032*/ 	.short	(.L_27 - .L_26)
	.align		4
.L_26:
        /*0034*/ 	.word	index@(_ZN7cutlass13device_kernelINS_4conv6kernel13ConvUniversalINS1_16ConvProblemShapeILNS1_8OperatorE0ELi3EEENS1_10collective14CollectiveConvINS1_47MainloopSm100TmaUmmaWarpSpecializedImplicitGemmILS5_0ELi16ELi3ELi1ELi2EN4cute5tupleIJNSA_1CILi1EEESD_SD_EEEEENSB_IJNSC_ILi128EEENSC_ILi64EEENSB_IJNSC_ILi32EEEEEEEEENS_6half_tESL_NSA_8TiledMMAINSA_8MMA_AtomIJNSA_20SM100_MMA_F16BF16_SSISL_SL_fLi128ELi64ELNSA_4UMMA5MajorE0ELSQ_0ELNSP_7ScaleInE0ELSR_0EEEEEENSA_6LayoutISE_NSB_IJNSC_ILi0EEESV_SV_EEEEENSB_IJNSA_10UnderscoreESY_SY_EEEEENS7_6detail27Sm100ImplicitGemmTileTraitsINSA_20SM90_TMA_LOAD_IM2COLENSA_14ComposedLayoutINSA_7SwizzleILi2ELi4ELi3EEENSA_18smem_ptr_flag_bitsILi16EEENSU_INSB_IJNSC_ILi8EEESI_EEENSB_IJSI_SD_EEEEEEEvEENS12_INSA_13SM90_TMA_LOADES1D_vEEEENS_8epilogue10collective18CollectiveEpilogueINS1I_23Sm100TmaWarpSpecializedILi3ELi2ELi32ELb1ELb0EEEJSK_NSB_IJNSU_ISG_SD_EENSU_ISI_SD_EEEEESL_NSB_IJNSB_IJllllEEESD_SV_EEESL_S1R_NS1I_6fusion15FusionCallbacksIS1M_NS1S_17LinearCombinationISL_fSL_fLNS_15FloatRoundStyleE2EEESK_S1P_JEEENSA_5SM1004TMEM4LOAD26SM100_TMEM_LOAD_32dp32b32xES13_S1D_NSA_39AutoVectorizingCopyWithAssumedAlignmentILi128EEENSA_21SM90_TMA_STORE_IM2COLES1D_S23_S23_EEEvvEEEEvNT_6ParamsE)
        /*0038*/ 	.word	0x00000008


	//----- nvinfo : EIATTR_MIN_STACK_SIZE
	.align		4
.L_27:
        /*003c*/ 	.byte	0x04, 0x12
        /*003e*/ 	.short	(.L_29 - .L_28)
	.align		4
.L_28:
        /*0040*/ 	.word	index@(_ZN7cutlass13device_kernelINS_4conv6kernel13ConvUniversalINS1_16ConvProblemShapeILNS1_8OperatorE0ELi3EEENS1_10collective14CollectiveConvINS1_47MainloopSm100TmaUmmaWarpSpecializedImplicitGemmILS5_0ELi16ELi3ELi1ELi2EN4cute5tupleIJNSA_1CILi1EEESD_SD_EEEEENSB_IJNSC_ILi128EEENSC_ILi64EEENSB_IJNSC_ILi32EEEEEEEEENS_6half_tESL_NSA_8TiledMMAINSA_8MMA_AtomIJNSA_20SM100_MMA_F16BF16_SSISL_SL_fLi128ELi64ELNSA_4UMMA5MajorE0ELSQ_0ELNSP_7ScaleInE0ELSR_0EEEEEENSA_6LayoutISE_NSB_IJNSC_ILi0EEESV_SV_EEEEENSB_IJNSA_10UnderscoreESY_SY_EEEEENS7_6detail27Sm100ImplicitGemmTileTraitsINSA_20SM90_TMA_LOAD_IM2COLENSA_14ComposedLayoutINSA_7SwizzleILi2ELi4ELi3EEENSA_18smem_ptr_flag_bitsILi16EEENSU_INSB_IJNSC_ILi8EEESI_EEENSB_IJSI_SD_EEEEEEEvEENS12_INSA_13SM90_TMA_LOADES1D_vEEEENS_8epilogue10collective18CollectiveEpilogueINS1I_23Sm100TmaWarpSpecializedILi3ELi2ELi32ELb1ELb0EEEJSK_NSB_IJNSU_ISG_SD_EENSU_ISI_SD_EEEEESL_NSB_IJNSB_IJllllEEESD_SV_EEESL_S1R_NS1I_6fusion15FusionCallbacksIS1M_NS1S_17LinearCombinationISL_fSL_fLNS_15FloatRoundStyleE2EEESK_S1P_JEEENSA_5SM1004TMEM4LOAD26SM100_TMEM_LOAD_32dp32b32xES13_S1D_NSA_39AutoVectorizingCopyWithAssumedAlignmentILi128EEENSA_21SM90_TMA_STORE_IM2COLES1D_S23_S23_EEEvvEEEEvNT_6ParamsE)
        /*0044*/ 	.word	0x00000008
.L_29:


//--------------------- .nv.compat                --------------------------
	.section	.nv.compat,"",@"SHT_CUDA_COMPAT_INFO"
	.align	4
        /*0000*/ 	.byte	0x02, 0x09, 0x01, 0x00, 0x02, 0x02, 0x02, 0x00, 0x02, 0x05, 0x05, 0x00, 0x03, 0x07, 0x01, 0x01
        /*0010*/ 	.byte	0x02, 0x03, 0x01, 0x00, 0x02, 0x06, 0x01, 0x00, 0x04, 0x0b, 0x08, 0x00, 0x09, 0x00, 0x00, 0x00
        /*0020*/ 	.byte	0x00, 0x00, 0x00, 0x00


//--------------------- .nv.info._ZN7cutlass13device_kernelINS_4conv6kernel13ConvUniversalINS1_16ConvProblemShapeILNS1_8OperatorE0ELi3EEENS1_10collective14CollectiveConvINS1_47MainloopSm100TmaUmmaWarpSpecializedImplicitGemmILS5_0ELi16ELi3ELi1ELi2EN4cute5tupleIJNSA_1CILi1EEESD_SD_EEEEENSB_IJNSC_ILi128EEENSC_ILi64EEENSB_IJNSC_ILi32EEEEEEEEENS_6half_tESL_NSA_8TiledMMAINSA_8MMA_AtomIJNSA_20SM100_MMA_F16BF16_SSISL_SL_fLi128ELi64ELNSA_4UMMA5MajorE0ELSQ_0ELNSP_7ScaleInE0ELSR_0EEEEEENSA_6LayoutISE_NSB_IJNSC_ILi0EEESV_SV_EEEEENSB_IJNSA_10UnderscoreESY_SY_EEEEENS7_6detail27Sm100ImplicitGemmTileTraitsINSA_20SM90_TMA_LOAD_IM2COLENSA_14ComposedLayoutINSA_7SwizzleILi2ELi4ELi3EEENSA_18smem_ptr_flag_bitsILi16EEENSU_INSB_IJNSC_ILi8EEESI_EEENSB_IJSI_SD_EEEEEEEvEENS12_INSA_13SM90_TMA_LOADES1D_vEEEENS_8epilogue10collective18CollectiveEpilogueINS1I_23Sm100TmaWarpSpecializedILi3ELi2ELi32ELb1ELb0EEEJSK_NSB_IJNSU_ISG_SD_EENSU_ISI_SD_EEEEESL_NSB_IJNSB_IJllllEEESD_SV_EEESL_S1R_NS1I_6fusion15FusionCallbacksIS1M_NS1S_17LinearCombinationISL_fSL_fLNS_15FloatRoundStyleE2EEESK_S1P_JEEENSA_5SM1004TMEM4LOAD26SM100_TMEM_LOAD_32dp32b32xES13_S1D_NSA_39AutoVectorizingCopyWithAssumedAlignmentILi128EEENSA_21SM90_TMA_STORE_IM2COLES1D_S23_S23_EEEvvEEEEvNT_6ParamsE --------------------------
	.section	.nv.info._ZN7cutlass13device_kernelINS_4conv6kernel13ConvUniversalINS1_16ConvProblemShapeILNS1_8OperatorE0ELi3EEENS1_10collective14CollectiveConvINS1_47MainloopSm100TmaUmmaWarpSpecializedImplicitGemmILS5_0ELi16ELi3ELi1ELi2EN4cute5tupleIJNSA_1CILi1EEESD_SD_EEEEENSB_IJNSC_ILi128EEENSC_ILi64EEENSB_IJNSC_ILi32EEEEEEEEENS_6half_tESL_NSA_8TiledMMAINSA_8MMA_AtomIJNSA_20SM100_MMA_F16BF16_SSISL_SL_fLi128ELi64ELNSA_4UMMA5MajorE0ELSQ_0ELNSP_7ScaleInE0ELSR_0EEEEEENSA_6LayoutISE_NSB_IJNSC_ILi0EEESV_SV_EEEEENSB_IJNSA_10UnderscoreESY_SY_EEEEENS7_6detail27Sm100ImplicitGemmTileTraitsINSA_20SM90_TMA_LOAD_IM2COLENSA_14ComposedLayoutINSA_7SwizzleILi2ELi4ELi3EEENSA_18smem_ptr_flag_bitsILi16EEENSU_INSB_IJNSC_ILi8EEESI_EEENSB_IJSI_SD_EEEEEEEvEENS12_INSA_13SM90_TMA_LOADES1D_vEEEENS_8epilogue10collective18CollectiveEpilogueINS1I_23Sm100TmaWarpSpecializedILi3ELi2ELi32ELb1ELb0EEEJSK_NSB_IJNSU_ISG_SD_EENSU_ISI_SD_EEEEESL_NSB_IJNSB_IJllllEEESD_SV_EEESL_S1R_NS1I_6fusion15FusionCallbacksIS1M_NS1S_17LinearCombinationISL_fSL_fLNS_15FloatRoundStyleE2EEESK_S1P_JEEENSA_5SM1004TMEM4LOAD26SM100_TMEM_LOAD_32dp32b32xES13_S1D_NSA_39AutoVectorizingCopyWithAssumedAlignmentILi128EEENSA_21SM90_TMA_STORE_IM2COLES1D_S23_S23_EEEvvEEEEvNT_6ParamsE,"",@"SHT_CUDA_INFO"
	.sectionflags	@""
	.align	4


	//----- nvinfo : EIATTR_CUDA_API_VERSION
	.align		4
        /*0000*/ 	.byte	0x04, 0x37
        /*0002*/ 	.short	(.L_31 - .L_30)
.L_30:
        /*0004*/ 	.word	0x00000082


	//----- nvinfo : EIATTR_KPARAM_INFO
	.align		4
.L_31:
        /*0008*/ 	.byte	0x04, 0x17
        /*000a*/ 	.short	(.L_33 - .L_32)
.L_32:
        /*000c*/ 	.word	0x00000000
        /*0010*/ 	.short	0x0000
        /*0012*/ 	.short	0x0000
        /*0014*/ 	.byte	0x00, 0xf0, 0x01, 0x24


	//----- nvinfo : EIATTR_AT_ENTRY_FRAGMENTS
	.align		4
.L_33:
        /*0018*/ 	.byte	0x04, 0x4f
        /*001a*/ 	.short	(.L_35 - .L_34)


	//   ....[0]....
.L_34:
        /*001c*/ 	.word	0x00000006


	//----- nvinfo : EIATTR_RESERVED_SMEM_USED
	.align		4
.L_35:
        /*0020*/ 	.byte	0x01, 0x41
	.zero		2


	//----- nvinfo : EIATTR_SPARSE_MMA_MASK
	.align		4
        /*0024*/ 	.byte	0x03, 0x50
        /*0026*/ 	.short	0x0000


	//----- nvinfo : EIATTR_TCGEN05_1CTA_USED
	.align		4
        /*0028*/ 	.byte	0x01, 0x51
	.zero		2


	//----- nvinfo : EIATTR_MAXREG_COUNT
	.align		4
        /*002c*/ 	.byte	0x03, 0x1b
        /*002e*/ 	.short	0x00ff


	//----- nvinfo : EIATTR_NUM_BARRIERS
	.align		4
        /*0030*/ 	.byte	0x02, 0x4c
        /*0032*/ 	.byte	0x07
	.zero		1


	//----- nvinfo : EIATTR_EXTERNS
	.align		4
        /*0034*/ 	.byte	0x04, 0x0f
        /*0036*/ 	.short	(.L_37 - .L_36)


	//   ....[0]....
	.align		4
.L_36:
        /*0038*/ 	.word	index@(__assertfail)


	//----- nvinfo : EIATTR_MERCURY_ISA_VERSION
	.align		4
.L_37:
        /*003c*/ 	.byte	0x03, 0x5f
        /*003e*/ 	.short	0x0101


	//----- nvinfo : EIATTR_INT_WARP_WIDE_INSTR_OFFSETS
	.align		4
        /*0040*/ 	.byte	0x04, 0x31
        /*0042*/ 	.short	(.L_39 - .L_38)


	//   ....[0]....
.L_38:
        /*0044*/ 	.word	0x000043d0


	//   ....[1]....
        /*0048*/ 	.word	0x000043f0


	//   ....[2]....
        /*004c*/ 	.word	0x00004420


	//   ....[3]....
        /*0050*/ 	.word	0x00005120


	//   ....[4]....
        /*0054*/ 	.word	0x00005240


	//   ....[5]....
        /*0058*/ 	.word	0x000053f0


	//   ....[6]....
        /*005c*/ 	.word	0x00005450


	//----- nvinfo : EIATTR_COOP_GROUP_MASK_REGIDS
	.align		4
.L_39:
        /*0060*/ 	.byte	0x04, 0x29
        /*0062*/ 	.short	(.L_41 - .L_40)


	//   ....[0]....
.L_40:
        /*0064*/ 	.word	0xffffffff


	//   ....[1]....
        /*0068*/ 	.word	0xffffffff


	//   ....[2]....
        /*006c*/ 	.word	0xffffffff


	//   ....[3]....
        /*0070*/ 	.word	0xffffffff


	//   ....[4]....
        /*0074*/ 	.word	0xffffffff


	//   ....[5]....
        /*0078*/ 	.word	0xffffffff


	//   ....[6]....
        /*007c*/ 	.word	0xffffffff


	//   ....[7]....
        /*0080*/ 	.word	0xffffffff


	//   ....[8]....
        /*0084*/ 	.word	0xffffffff


	//   ....[9]....
        /*0088*/ 	.word	0xffffffff


	//   ....[10]....
        /*008c*/ 	.word	0xffffffff


	//   ....[11]....
        /*0090*/ 	.word	0xffffffff


	//----- nvinfo : EIATTR_COOP_GROUP_INSTR_OFFSETS
	.align		4
.L_41:
        /*0094*/ 	.byte	0x04, 0x28
        /*0096*/ 	.short	(.L_43 - .L_42)


	//   ....[0]....
.L_42:
        /*0098*/ 	.word	0x00000090


	//   ....[1]....
        /*009c*/ 	.word	0x00000520


	//   ....[2]....
        /*00a0*/ 	.word	0x00000840


	//   ....[3]....
        /*00a4*/ 	.word	0x000009c0


	//   ....[4]....
        /*00a8*/ 	.word	0x00000ac0


	//   ....[5]....
        /*00ac*/ 	.word	0x00000c10


	//   ....[6]....
        /*00b0*/ 	.word	0x00002430


	//   ....[7]....
        /*00b4*/ 	.word	0x00003810


	//   ....[8]....
        /*00b8*/ 	.word	0x00003a20


	//   ....[9]....
        /*00bc*/ 	.word	0x00003a50


	//   ....[10]....
        /*00c0*/ 	.word	0x000042b0


	//   ....[11]....
        /*00c4*/ 	.word	0x000044f0


	//----- nvinfo : EIATTR_VRC_CTA_INIT_COUNT
	.align		4
.L_43:
        /*00c8*/ 	.byte	0x02, 0x4a
        /*00ca*/ 	.byte	0x80
	.zero		1


	//----- nvinfo : EIATTR_SYSCALL_OFFSETS
	.align		4
        /*00cc*/ 	.byte	0x04, 0x46
        /*00ce*/ 	.short	(.L_45 - .L_44)


	//   ....[0]....
.L_44:
        /*00d0*/ 	.word	0x000061b0


	//   ....[1]....
        /*00d4*/ 	.word	0x000062a0


	//   ....[2]....
        /*00d8*/ 	.word	0x00006c80


	//   ....[3]....
        /*00dc*/ 	.word	0x000079a0


	//----- nvinfo : EIATTR_MBARRIER_INSTR_OFFSETS
	.align		4
.L_45:
        /*00e0*/ 	.byte	0x04, 0x39
        /*00e2*/ 	.short	(.L_47 - .L_46)


	//   ....[0]....
.L_46:
        /*00e4*/ 	.word	0x00000620
        /*00e8*/ 	.word	0x000000ff
        /*00ec*/ 	.word	0x00000000
        /*00f0*/ 	.short	0x0100
        /*00f2*/ 	.byte	0x04
	.zero		1


	//   ....[1]....
        /*00f4*/ 	.word	0x00000630
        /*00f8*/ 	.word	0x000000ff
        /*00fc*/ 	.word	0x00000080
        /*0100*/ 	.short	0x0100
        /*0102*/ 	.byte	0x04
	.zero		1


	//   ....[2]....
        /*0104*/ 	.word	0x00000640
        /*0108*/ 	.word	0x000000ff
        /*010c*/ 	.word	0x00000008
        /*0110*/ 	.short	0x0100
        /*0112*/ 	.byte	0x04
	.zero		1


	//   ....[3]....
        /*0114*/ 	.word	0x00000650
        /*0118*/ 	.word	0x000000ff
        /*011c*/ 	.word	0x00000088
        /*0120*/ 	.short	0x0100
        /*0122*/ 	.byte	0x04
	.zero		1


	//   ....[4]....
        /*0124*/ 	.word	0x00000660
        /*0128*/ 	.word	0x000000ff
        /*012c*/ 	.word	0x00000010
        /*0130*/ 	.short	0x0100
        /*0132*/ 	.byte	0x04
	.zero		1


	//   ....[5]....
        /*0134*/ 	.word	0x00000670
        /*0138*/ 	.word	0x000000ff
        /*013c*/ 	.word	0x00000090
        /*0140*/ 	.short	0x0100
        /*0142*/ 	.byte	0x04
	.zero		1


	//   ....[6]....
        /*0144*/ 	.word	0x00000680
        /*0148*/ 	.word	0x000000ff
        /*014c*/ 	.word	0x00000018
        /*0150*/ 	.short	0x0100
        /*0152*/ 	.byte	0x04
	.zero		1


	//   ....[7]....
        /*0154*/ 	.word	0x00000690
        /*0158*/ 	.word	0x000000ff
        /*015c*/ 	.word	0x00000098
        /*0160*/ 	.short	0x0100
        /*0162*/ 	.byte	0x04
	.zero		1


	//   ....[8]....
        /*0164*/ 	.word	0x000006a0
        /*0168*/ 	.word	0x000000ff
        /*016c*/ 	.word	0x00000020
        /*0170*/ 	.short	0x0100
        /*0172*/ 	.byte	0x04
	.zero		1


	//   ....[9]....
        /*0174*/ 	.word	0x000006b0
        /*0178*/ 	.word	0x000000ff
        /*017c*/ 	.word	0x000000a0
        /*0180*/ 	.short	0x0100
        /*0182*/ 	.byte	0x04
	.zero		1


	//   ....[10]....
        /*0184*/ 	.word	0x000006c0
        /*0188*/ 	.word	0x000000ff
        /*018c*/ 	.word	0x00000028
        /*0190*/ 	.short	0x0100
        /*0192*/ 	.byte	0x04
	.zero		1


	//   ....[11]....
        /*0194*/ 	.word	0x000006d0
        /*0198*/ 	.word	0x000000ff
        /*019c*/ 	.word	0x000000a8
        /*01a0*/ 	.short	0x0100
        /*01a2*/ 	.byte	0x04
	.zero		1


	//   ....[12]....
        /*01a4*/ 	.word	0x000006e0
        /*01a8*/ 	.word	0x000000ff
        /*01ac*/ 	.word	0x00000030
        /*01b0*/ 	.short	0x0100
        /*01b2*/ 	.byte	0x04
	.zero		1


	//   ....[13]....
        /*01b4*/ 	.word	0x000006f0
        /*01b8*/ 	.word	0x000000ff
        /*01bc*/ 	.word	0x000000b0
        /*01c0*/ 	.short	0x0100
        /*01c2*/ 	.byte	0x04
	.zero		1


	//   ....[14]....
        /*01c4*/ 	.word	0x00000700
        /*01c8*/ 	.word	0x000000ff
        /*01cc*/ 	.word	0x00000038
        /*01d0*/ 	.short	0x0100
        /*01d2*/ 	.byte	0x04
	.zero		1


	//   ....[15]....
        /*01d4*/ 	.word	0x00000710
        /*01d8*/ 	.word	0x000000ff
        /*01dc*/ 	.word	0x000000b8
        /*01e0*/ 	.short	0x0100
        /*01e2*/ 	.byte	0x04
	.zero		1


	//   ....[16]....
        /*01e4*/ 	.word	0x00000720
        /*01e8*/ 	.word	0x000000ff
        /*01ec*/ 	.word	0x00000040
        /*01f0*/ 	.short	0x0100
        /*01f2*/ 	.byte	0x04
	.zero		1


	//   ....[17]....
        /*01f4*/ 	.word	0x00000730
        /*01f8*/ 	.word	0x000000ff
        /*01fc*/ 	.word	0x000000c0
        /*0200*/ 	.short	0x0100
        /*0202*/ 	.byte	0x04
	.zero		1


	//   ....[18]....
        /*0204*/ 	.word	0x00000740
        /*0208*/ 	.word	0x000000ff
        /*020c*/ 	.word	0x00000048
        /*0210*/ 	.short	0x0100
        /*0212*/ 	.byte	0x04
	.zero		1


	//   ....[19]....
        /*0214*/ 	.word	0x00000750
        /*0218*/ 	.word	0x000000ff
        /*021c*/ 	.word	0x000000c8
        /*0220*/ 	.short	0x0100
        /*0222*/ 	.byte	0x04
	.zero		1


	//   ....[20]....
        /*0224*/ 	.word	0x00000760
        /*0228*/ 	.word	0x000000ff
        /*022c*/ 	.word	0x00000050
        /*0230*/ 	.short	0x0100
        /*0232*/ 	.byte	0x04
	.zero		1


	//   ....[21]....
        /*0234*/ 	.word	0x00000770
        /*0238*/ 	.word	0x000000ff
        /*023c*/ 	.word	0x000000d0
        /*0240*/ 	.short	0x0100
        /*0242*/ 	.byte	0x04
	.zero		1


	//   ....[22]....
        /*0244*/ 	.word	0x00000780
        /*0248*/ 	.word	0x000000ff
        /*024c*/ 	.word	0x00000058
        /*0250*/ 	.short	0x0100
        /*0252*/ 	.byte	0x04
	.zero		1


	//   ....[23]....
        /*0254*/ 	.word	0x00000790
        /*0258*/ 	.word	0x000000ff
        /*025c*/ 	.word	0x000000d8
        /*0260*/ 	.short	0x0100
        /*0262*/ 	.byte	0x04
	.zero		1


	//   ....[24]....
        /*0264*/ 	.word	0x000007a0
        /*0268*/ 	.word	0x000000ff
        /*026c*/ 	.word	0x00000060
        /*0270*/ 	.short	0x0100
        /*0272*/ 	.byte	0x04
	.zero		1


	//   ....[25]....
        /*0274*/ 	.word	0x000007b0
        /*0278*/ 	.word	0x000000ff
        /*027c*/ 	.word	0x000000e0
        /*0280*/ 	.short	0x0100
        /*0282*/ 	.byte	0x04
	.zero		1


	//   ....[26]....
        /*0284*/ 	.word	0x000007c0
        /*0288*/ 	.word	0x000000ff
        /*028c*/ 	.word	0x00000068
        /*0290*/ 	.short	0x0100
        /*0292*/ 	.byte	0x04
	.zero		1


	//   ....[27]....
        /*0294*/ 	.word	0x000007d0
        /*0298*/ 	.word	0x000000ff
        /*029c*/ 	.word	0x000000e8
        /*02a0*/ 	.short	0x0100
        /*02a2*/ 	.byte	0x04
	.zero		1


	//   ....[28]....
        /*02a4*/ 	.word	0x000007e0
        /*02a8*/ 	.word	0x000000ff
        /*02ac*/ 	.word	0x00000070
        /*02b0*/ 	.short	0x0100
        /*02b2*/ 	.byte	0x04
	.zero		1


	//   ....[29]....
        /*02b4*/ 	.word	0x000007f0
        /*02b8*/ 	.word	0x000000ff
        /*02bc*/ 	.word	0x000000f0
        /*02c0*/ 	.short	0x0100
        /*02c2*/ 	.byte	0x04
	.zero		1


	//   ....[30]....
        /*02c4*/ 	.word	0x00000800
        /*02c8*/ 	.word	0x000000ff
        /*02cc*/ 	.word	0x00000078
        /*02d0*/ 	.short	0x0100
        /*02d2*/ 	.byte	0x04
	.zero		1


	//   ....[31]....
        /*02d4*/ 	.word	0x00000810
        /*02d8*/ 	.word	0x000000ff
        /*02dc*/ 	.word	0x000000f8
        /*02e0*/ 	.short	0x0100
        /*02e2*/ 	.byte	0x04
	.zero		1


	//   ....[32]....
        /*02e4*/ 	.word	0x00000950
        /*02e8*/ 	.word	0x000000ff
        /*02ec*/ 	.word	0x00000100
        /*02f0*/ 	.short	0x0100
        /*02f2*/ 	.byte	0x04
	.zero		1


	//   ....[33]....
        /*02f4*/ 	.word	0x00000960
        /*02f8*/ 	.word	0x000000ff
        /*02fc*/ 	.word	0x00000118
        /*0300*/ 	.short	0x0100
        /*0302*/ 	.byte	0x04
	.zero		1


	//   ....[34]....
        /*0304*/ 	.word	0x00000970
        /*0308*/ 	.word	0x000000ff
        /*030c*/ 	.word	0x00000108
        /*0310*/ 	.short	0x0100
        /*0312*/ 	.byte	0x04
	.zero		1


	//   ....[35]....
        /*0314*/ 	.word	0x00000980
        /*0318*/ 	.word	0x000000ff
        /*031c*/ 	.word	0x00000120
        /*0320*/ 	.short	0x0100
        /*0322*/ 	.byte	0x04
	.zero		1


	//   ....[36]....
        /*0324*/ 	.word	0x00000990
        /*0328*/ 	.word	0x000000ff
        /*032c*/ 	.word	0x00000110
        /*0330*/ 	.short	0x0100
        /*0332*/ 	.byte	0x04
	.zero		1


	//   ....[37]....
        /*0334*/ 	.word	0x000009a0
        /*0338*/ 	.word	0x000000ff
        /*033c*/ 	.word	0x00000128
        /*0340*/ 	.short	0x0100
        /*0342*/ 	.byte	0x04
	.zero		1


	//   ....[38]....
        /*0344*/ 	.word	0x00000a90
        /*0348*/ 	.word	0x000000ff
        /*034c*/ 	.word	0x00000130
        /*0350*/ 	.short	0x0100
        /*0352*/ 	.byte	0x06
	.zero		1


	//   ....[39]....
        /*0354*/ 	.word	0x00000aa0
        /*0358*/ 	.word	0x000000ff
        /*035c*/ 	.word	0x00000138
        /*0360*/ 	.short	0x0100
        /*0362*/ 	.byte	0x06
	.zero		1


	//   ....[40]....
        /*0364*/ 	.word	0x00000be0
        /*0368*/ 	.word	0x000000ff
        /*036c*/ 	.word	0x00000140
        /*0370*/ 	.short	0x0100
        /*0372*/ 	.byte	0x06
	.zero		1


	//   ....[41]....
        /*0374*/ 	.word	0x00000bf0
        /*0378*/ 	.word	0x000000ff
        /*037c*/ 	.word	0x00000148
        /*0380*/ 	.short	0x0100
        /*0382*/ 	.byte	0x06
	.zero		1


	//   ....[42]....
        /*0384*/ 	.word	0x00000d40
        /*0388*/ 	.word	0x000000ff
        /*038c*/ 	.word	0x00000150
        /*0390*/ 	.short	0x0100
        /*0392*/ 	.byte	0x04
	.zero		1


	//   ....[43]....
        /*0394*/ 	.word	0x00000d50
        /*0398*/ 	.word	0x000000ff
        /*039c*/ 	.word	0x00000160
        /*03a0*/ 	.short	0x0100
        /*03a2*/ 	.byte	0x04
	.zero		1


	//   ....[44]....
        /*03a4*/ 	.word	0x00000d60
        /*03a8*/ 	.word	0x000000ff
        /*03ac*/ 	.word	0x00000158
        /*03b0*/ 	.short	0x0100
        /*03b2*/ 	.byte	0x04
	.zero		1


	//   ....[45]....
        /*03b4*/ 	.word	0x00000d70
        /*03b8*/ 	.word	0x000000ff
        /*03bc*/ 	.word	0x00000168
        /*03c0*/ 	.short	0x0100
        /*03c2*/ 	.byte	0x04
	.zero		1


	//   ....[46]....
        /*03c4*/ 	.word	0x000016f0
        /*03c8*/ 	.word	0x000000ff
        /*03cc*/ 	.word	0x00000080
        /*03d0*/ 	.short	0x010a
        /*03d2*/ 	.byte	0x04
	.zero		1


	//   ....[47]....
        /*03d4*/ 	.word	0x00001a00
        /*03d8*/ 	.word	0x000000ff
        /*03dc*/ 	.word	0x00000080
        /*03e0*/ 	.short	0x010a
        /*03e2*/ 	.byte	0x09
	.zero		1


	//   ....[48]....
        /*03e4*/ 	.word	0x00001b70
        /*03e8*/ 	.word	0x000000ff
        /*03ec*/ 	.word	0x00000080
        /*03f0*/ 	.short	0x010a
        /*03f2*/ 	.byte	0x08
	.zero		1


	//   ....[49]....
        /*03f4*/ 	.word	0x00001d90
        /*03f8*/ 	.word	0x000000ff
        /*03fc*/ 	.word	0x00000138
        /*0400*/ 	.short	0x0101
        /*0402*/ 	.byte	0x1e
	.zero		1


	//   ....[50]....
        /*0404*/ 	.word	0x00001dc0
        /*0408*/ 	.word	0x000000ff
        /*040c*/ 	.word	0x00000080
        /*0410*/ 	.short	0x010a
        /*0412*/ 	.byte	0x04
	.zero		1


	//   ....[51]....
        /*0414*/ 	.word	0x000020a0
        /*0418*/ 	.word	0x000000ff
        /*041c*/ 	.word	0x00000080
        /*0420*/ 	.short	0x010a
        /*0422*/ 	.byte	0x09
	.zero		1


	//   ....[52]....
        /*0424*/ 	.word	0x00002210
        /*0428*/ 	.word	0x000000ff
        /*042c*/ 	.word	0x00000080
        /*0430*/ 	.short	0x010a
        /*0432*/ 	.byte	0x08
	.zero		1


	//   ....[53]....
        /*0434*/ 	.word	0x00002440
        /*0438*/ 	.word	0x000000ff
        /*043c*/ 	.word	0x00000140
        /*0440*/ 	.short	0x010a
        /*0442*/ 	.byte	0x1e
	.zero		1


	//   ....[54]....
        /*0444*/ 	.word	0x00002500
        /*0448*/ 	.word	0x000000ff
        /*044c*/ 	.word	0x00000000
        /*0450*/ 	.short	0x0101
        /*0452*/ 	.byte	0x04
	.zero		1


	//   ....[55]....
        /*0454*/ 	.word	0x00002b00
        /*0458*/ 	.word	0x000000ff
        /*045c*/ 	.word	0x00000000
        /*0460*/ 	.short	0x010a
        /*0462*/ 	.byte	0x04
	.zero		1


	//   ....[56]....
        /*0464*/ 	.word	0x00002ba0
        /*0468*/ 	.word	0x000000ff
        /*046c*/ 	.word	0x00000000
        /*0470*/ 	.short	0x010a
        /*0472*/ 	.byte	0x05
	.zero		1


	//   ....[57]....
        /*0474*/ 	.word	0x00002c40
        /*0478*/ 	.word	0x000000ff
        /*047c*/ 	.word	0x00000000
        /*0480*/ 	.short	0x010a
        /*0482*/ 	.byte	0x05
	.zero		1


	//   ....[58]....
        /*0484*/ 	.word	0x00002ce0
        /*0488*/ 	.word	0x000000ff
        /*048c*/ 	.word	0x00000000
        /*0490*/ 	.short	0x010a
        /*0492*/ 	.byte	0x05
	.zero		1


	//   ....[59]....
        /*0494*/ 	.word	0x00002d80
        /*0498*/ 	.word	0x000000ff
        /*049c*/ 	.word	0x00000000
        /*04a0*/ 	.short	0x010a
        /*04a2*/ 	.byte	0x05
	.zero		1


	//   ....[60]....
        /*04a4*/ 	.word	0x00002e20
        /*04a8*/ 	.word	0x000000ff
        /*04ac*/ 	.word	0x00000000
        /*04b0*/ 	.short	0x010a
        /*04b2*/ 	.byte	0x05
	.zero		1


	//   ....[61]....
        /*04b4*/ 	.word	0x00002ec0
        /*04b8*/ 	.word	0x000000ff
        /*04bc*/ 	.word	0x00000000
        /*04c0*/ 	.short	0x010a
        /*04c2*/ 	.byte	0x05
	.zero		1


	//   ....[62]....
        /*04c4*/ 	.word	0x00002f60
        /*04c8*/ 	.word	0x000000ff
        /*04cc*/ 	.word	0x00000000
        /*04d0*/ 	.short	0x010a
        /*04d2*/ 	.byte	0x05
	.zero		1


	//   ....[63]....
        /*04d4*/ 	.word	0x00003000
        /*04d8*/ 	.word	0x000000ff
        /*04dc*/ 	.word	0x00000000
        /*04e0*/ 	.short	0x010a
        /*04e2*/ 	.byte	0x05
	.zero		1


	//   ....[64]....
        /*04e4*/ 	.word	0x000030a0
        /*04e8*/ 	.word	0x000000ff
        /*04ec*/ 	.word	0x00000000
        /*04f0*/ 	.short	0x010a
        /*04f2*/ 	.byte	0x05
	.zero		1


	//   ....[65]....
        /*04f4*/ 	.word	0x00003140
        /*04f8*/ 	.word	0x000000ff
        /*04fc*/ 	.word	0x00000000
        /*0500*/ 	.short	0x010a
        /*0502*/ 	.byte	0x05
	.zero		1


	//   ....[66]....
        /*0504*/ 	.word	0x000031e0
        /*0508*/ 	.word	0x000000ff
        /*050c*/ 	.word	0x00000000
        /*0510*/ 	.short	0x010a
        /*0512*/ 	.byte	0x05
	.zero		1


	//   ....[67]....
        /*0514*/ 	.word	0x00003280
        /*0518*/ 	.word	0x000000ff
        /*051c*/ 	.word	0x00000000
        /*0520*/ 	.short	0x010a
        /*0522*/ 	.byte	0x05
	.zero		1


	//   ....[68]....
        /*0524*/ 	.word	0x00003320
        /*0528*/ 	.word	0x000000ff
        /*052c*/ 	.word	0x00000000
        /*0530*/ 	.short	0x010a
        /*0532*/ 	.byte	0x05
	.zero		1


	//   ....[69]....
        /*0534*/ 	.word	0x000033c0
        /*0538*/ 	.word	0x000000ff
        /*053c*/ 	.word	0x00000000
        /*0540*/ 	.short	0x010a
        /*0542*/ 	.byte	0x05
	.zero		1


	//   ....[70]....
        /*0544*/ 	.word	0x00003470
        /*0548*/ 	.word	0x00000000
        /*054c*/ 	.word	0x00000000
        /*0550*/ 	.short	0x010a
        /*0552*/ 	.byte	0xff
	.zero		1


	//   ....[71]....
        /*0554*/ 	.word	0x000035c0
        /*0558*/ 	.word	0x000000ff
        /*055c*/ 	.word	0x00000148
        /*0560*/ 	.short	0x010a
        /*0562*/ 	.byte	0x04
	.zero		1


	//   ....[72]....
        /*0564*/ 	.word	0x00003660
        /*0568*/ 	.word	0x000000ff
        /*056c*/ 	.word	0x00000140
        /*0570*/ 	.short	0x010a
        /*0572*/ 	.byte	0x04
	.zero		1


	//   ....[73]....
        /*0574*/ 	.word	0x00003700
        /*0578*/ 	.word	0x000000ff
        /*057c*/ 	.word	0x00000000
        /*0580*/ 	.short	0x0101
        /*0582*/ 	.byte	0x05
	.zero		1


	//   ....[74]....
        /*0584*/ 	.word	0x00003740
        /*0588*/ 	.word	0x000000ff
        /*058c*/ 	.word	0x00000148
        /*0590*/ 	.short	0x0106
        /*0592*/ 	.byte	0x04
	.zero		1


	//   ....[75]....
        /*0594*/ 	.word	0x00003780
        /*0598*/ 	.word	0x00000000
        /*059c*/ 	.word	0x00000148
        /*05a0*/ 	.short	0x010a
        /*05a2*/ 	.byte	0xff
	.zero		1


	//   ....[76]....
        /*05a4*/ 	.word	0x00003cb0
        /*05a8*/ 	.word	0x000000ff
        /*05ac*/ 	.word	0x00000140
        /*05b0*/ 	.short	0x010a
        /*05b2*/ 	.byte	0x12
	.zero		1


	//   ....[77]....
        /*05b4*/ 	.word	0x00003d60
        /*05b8*/ 	.word	0x000000ff
        /*05bc*/ 	.word	0x00000000
        /*05c0*/ 	.short	0x0101
        /*05c2*/ 	.byte	0x17
	.zero		1


	//   ....[78]....
        /*05c4*/ 	.word	0x00003d70
        /*05c8*/ 	.word	0x000000ff
        /*05cc*/ 	.word	0x00000160
        /*05d0*/ 	.short	0x010a
        /*05d2*/ 	.byte	0x16
	.zero		1


	//   ....[79]....
        /*05d4*/ 	.word	0x00003e00
        /*05d8*/ 	.word	0x000000ff
        /*05dc*/ 	.word	0x00000000
        /*05e0*/ 	.short	0x010a
        /*05e2*/ 	.byte	0x04
	.zero		1


	//   ....[80]....
        /*05e4*/ 	.word	0x00003e70
        /*05e8*/ 	.word	0x000000ff
        /*05ec*/ 	.word	0x00000000
        /*05f0*/ 	.short	0x010a
        /*05f2*/ 	.byte	0x10
	.zero		1


	//   ....[81]....
        /*05f4*/ 	.word	0x00003fb0
        /*05f8*/ 	.word	0x000000ff
        /*05fc*/ 	.word	0x00000000
        /*0600*/ 	.short	0x010a
        /*0602*/ 	.byte	0x04
	.zero		1


	//   ....[82]....
        /*0604*/ 	.word	0x00004200
        /*0608*/ 	.word	0x000000ff
        /*060c*/ 	.word	0x00000000
        /*0610*/ 	.short	0x010a
        /*0612*/ 	.byte	0x04
	.zero		1


	//   ....[83]....
        /*0614*/ 	.word	0x00004290
        /*0618*/ 	.word	0x000000ff
        /*061c*/ 	.word	0x00000000
        /*0620*/ 	.short	0x010a
        /*0622*/ 	.byte	0x04
	.zero		1


	//   ....[84]....
        /*0624*/ 	.word	0x000047e0
        /*0628*/ 	.word	0x000000ff
        /*062c*/ 	.word	0x00000140
        /*0630*/ 	.short	0x010a
        /*0632*/ 	.byte	0x18
	.zero		1


	//   ....[85]....
        /*0634*/ 	.word	0x00004880
        /*0638*/ 	.word	0x000000ff
        /*063c*/ 	.word	0x00000000
        /*0640*/ 	.short	0x0101
        /*0642*/ 	.byte	0x24
	.zero		1


	//   ....[86]....
        /*0644*/ 	.word	0x00004db0
        /*0648*/ 	.word	0x000000ff
        /*064c*/ 	.word	0x00000138
        /*0650*/ 	.short	0x010a
        /*0652*/ 	.byte	0x18
	.zero		1


	//   ....[87]....
        /*0654*/ 	.word	0x00004f80
        /*0658*/ 	.word	0x000000ff
        /*065c*/ 	.word	0x00000118
        /*0660*/ 	.short	0x010a
        /*0662*/ 	.byte	0x07
	.zero		1


	//   ....[88]....
        /*0664*/ 	.word	0x000052d0
        /*0668*/ 	.word	0x000000ff
        /*066c*/ 	.word	0x00000100
        /*0670*/ 	.short	0x010b
        /*0672*/ 	.byte	0x07
	.zero		1


	//   ....[89]....
        /*0674*/ 	.word	0x000052e0
        /*0678*/ 	.word	0x000000ff
        /*067c*/ 	.word	0x00000000
        /*0680*/ 	.short	0x0101
        /*0682*/ 	.byte	0x06
	.zero		1


	//   ....[90]....
        /*0684*/ 	.word	0x000052f0
        /*0688*/ 	.word	0x000000ff
        /*068c*/ 	.word	0x00000118
        /*0690*/ 	.short	0x010a
        /*0692*/ 	.byte	0x04
	.zero		1


	//   ....[91]....
        /*0694*/ 	.word	0x00005510
        /*0698*/ 	.word	0x000000ff
        /*069c*/ 	.word	0x00000100
        /*06a0*/ 	.short	0x010b
        /*06a2*/ 	.byte	0x04
	.zero		1


	//   ....[92]....
        /*06a4*/ 	.word	0x00005520
        /*06a8*/ 	.word	0x000000ff
        /*06ac*/ 	.word	0x00000000
        /*06b0*/ 	.short	0x0101
        /*06b2*/ 	.byte	0x05
	.zero		1


	//   ....[93]....
        /*06b4*/ 	.word	0x00005570
        /*06b8*/ 	.word	0x000000ff
        /*06bc*/ 	.word	0x00000000
        /*06c0*/ 	.short	0x010a
        /*06c2*/ 	.byte	0x04
	.zero		1


	//   ....[94]....
        /*06c4*/ 	.word	0x00005640
        /*06c8*/ 	.word	0x00000002
        /*06cc*/ 	.word	0x00000000
        /*06d0*/ 	.short	0x010a
        /*06d2*/ 	.byte	0xff
	.zero		1


	//   ....[95]....
        /*06d4*/ 	.word	0x000056b0
        /*06d8*/ 	.word	0x00000004
        /*06dc*/ 	.word	0x00000000
        /*06e0*/ 	.short	0x010a
        /*06e2*/ 	.byte	0xff
	.zero		1


	//   ....[96]....
        /*06e4*/ 	.word	0x00005a60
        /*06e8*/ 	.word	0x000000ff
        /*06ec*/ 	.word	0x00000140
        /*06f0*/ 	.short	0x010a
        /*06f2*/ 	.byte	0x31
	.zero		1


	//   ....[97]....
        /*06f4*/ 	.word	0x00005b30
        /*06f8*/ 	.word	0x000000ff
        /*06fc*/ 	.word	0x00000000
        /*0700*/ 	.short	0x0101
        /*0702*/ 	.byte	0x04
	.zero		1


	//   ....[98]....
        /*0704*/ 	.word	0x00006710
        /*0708*/ 	.word	0x00000000
        /*070c*/ 	.word	0x00000100
        /*0710*/ 	.short	0x010a
        /*0712*/ 	.byte	0xff
	.zero		1


	//   ....[99]....
        /*0714*/ 	.word	0x00006800
        /*0718*/ 	.word	0x00000066
        /*071c*/ 	.word	0x00000150
        /*0720*/ 	.short	0x010a
        /*0722*/ 	.byte	0xff
	.zero		1


	//   ....[100]....
        /*0724*/ 	.word	0x00006a30
        /*0728*/ 	.word	0x00000000
        /*072c*/ 	.word	0x00000100
        /*0730*/ 	.short	0x010a
        /*0732*/ 	.byte	0xff
	.zero		1


	//   ....[101]....
        /*0734*/ 	.word	0x00006b60
        /*0738*/ 	.word	0x00000066
        /*073c*/ 	.word	0x00000150
        /*0740*/ 	.short	0x010a
        /*0742*/ 	.byte	0xff
	.zero		1


	//   ....[102]....
        /*0744*/ 	.word	0x000076e0
        /*0748*/ 	.word	0x00000000
        /*074c*/ 	.word	0x00000000
        /*0750*/ 	.short	0x0101
        /*0752*/ 	.byte	0xff
	.zero		1


	//   ....[103]....
        /*0754*/ 	.word	0x000076f0
        /*0758*/ 	.word	0x00000003
        /*075c*/ 	.word	0x00000100
        /*0760*/ 	.short	0x010a
        /*0762*/ 	.byte	0xff
	.zero		1


	//   ....[104]....
        /*0764*/ 	.word	0x000077c0
        /*0768*/ 	.word	0x00000003
        /*076c*/ 	.word	0x00000100
        /*0770*/ 	.short	0x010a
        /*0772*/ 	.byte	0xff
	.zero		1


	//   ....[105]....
        /*0774*/ 	.word	0x00007c20
        /*0778*/ 	.word	0x000000ff
        /*077c*/ 	.word	0x00000000
        /*0780*/ 	.short	0x0101
        /*0782*/ 	.byte	0x05
	.zero		1


	//   ....[106]....
        /*0784*/ 	.word	0x000084e0
        /*0788*/ 	.word	0x00000002
        /*078c*/ 	.word	0x00000000
        /*0790*/ 	.short	0x0101
        /*0792*/ 	.byte	0xff
	.zero		1


	//   ....[107]....
        /*0794*/ 	.word	0x00008750
        /*0798*/ 	.word	0x000000ff
        /*079c*/ 	.word	0x00000000
        /*07a0*/ 	.short	0x0101
        /*07a2*/ 	.byte	0x04
	.zero		1


	//   ....[108]....
        /*07a4*/ 	.word	0x00008780
        /*07a8*/ 	.word	0x00000000
        /*07ac*/ 	.word	0x00000080
        /*07b0*/ 	.short	0x010a
        /*07b2*/ 	.byte	0xff
	.zero		1


	//   ....[109]....
        /*07b4*/ 	.word	0x000087e0
        /*07b8*/ 	.word	0x00000000
        /*07bc*/ 	.word	0x00000080
        /*07c0*/ 	.short	0x010a
        /*07c2*/ 	.byte	0xff
	.zero		1


	//   ....[110]....
        /*07c4*/ 	.word	0x00008840
        /*07c8*/ 	.word	0x00000000
        /*07cc*/ 	.word	0x00000140
        /*07d0*/ 	.short	0x010a
        /*07d2*/ 	.byte	0xff
	.zero		1


	//   ....[111]....
        /*07d4*/ 	.word	0x000088a0
        /*07d8*/ 	.word	0x00000000
        /*07dc*/ 	.word	0x00000000
        /*07e0*/ 	.short	0x010a
        /*07e2*/ 	.byte	0xff
	.zero		1


	//   ....[112]....
        /*07e4*/ 	.word	0x00008900
        /*07e8*/ 	.word	0x00000000
        /*07ec*/ 	.word	0x00000000
        /*07f0*/ 	.short	0x010a
        /*07f2*/ 	.byte	0xff
	.zero		1


	//   ....[113]....
        /*07f4*/ 	.word	0x00008960
        /*07f8*/ 	.word	0x00000000
        /*07fc*/ 	.word	0x00000000
        /*0800*/ 	.short	0x010a
        /*0802*/ 	.byte	0xff
	.zero		1


	//   ....[114]....
        /*0804*/ 	.word	0x000089c0
        /*0808*/ 	.word	0x00000000
        /*080c*/ 	.word	0x00000000
        /*0810*/ 	.short	0x010a
        /*0812*/ 	.byte	0xff
	.zero		1


	//   ....[115]....
        /*0814*/ 	.word	0x00008a20
        /*0818*/ 	.word	0x00000000
        /*081c*/ 	.word	0x00000000
        /*0820*/ 	.short	0x010a
        /*0822*/ 	.byte	0xff
	.zero		1


	//   ....[116]....
        /*0824*/ 	.word	0x00008a80
        /*0828*/ 	.word	0x00000000
        /*082c*/ 	.word	0x00000000
        /*0830*/ 	.short	0x010a
        /*0832*/ 	.byte	0xff
	.zero		1


	//   ....[117]....
        /*0834*/ 	.word	0x00008ae0
        /*0838*/ 	.word	0x00000000
        /*083c*/ 	.word	0x00000000
        /*0840*/ 	.short	0x010a
        /*0842*/ 	.byte	0xff
	.zero		1


	//   ....[118]....
        /*0844*/ 	.word	0x00008b40
        /*0848*/ 	.word	0x00000000
        /*084c*/ 	.word	0x00000000
        /*0850*/ 	.short	0x010a
        /*0852*/ 	.byte	0xff
	.zero		1


	//   ....[119]....
        /*0854*/ 	.word	0x00008ba0
        /*0858*/ 	.word	0x00000000
        /*085c*/ 	.word	0x00000000
        /*0860*/ 	.short	0x010a
        /*0862*/ 	.byte	0xff
	.zero		1


	//   ....[120]....
        /*0864*/ 	.word	0x00008c00
        /*0868*/ 	.word	0x00000000
        /*086c*/ 	.word	0x00000000
        /*0870*/ 	.short	0x010a
        /*0872*/ 	.byte	0xff
	.zero		1


	//   ....[121]....
        /*0874*/ 	.word	0x00008c60
        /*0878*/ 	.word	0x00000000
        /*087c*/ 	.word	0x00000000
        /*0880*/ 	.short	0x010a
        /*0882*/ 	.byte	0xff
	.zero		1


	//   ....[122]....
        /*0884*/ 	.word	0x00008cc0
        /*0888*/ 	.word	0x00000000
        /*088c*/ 	.word	0x00000000
        /*0890*/ 	.short	0x010a
        /*0892*/ 	.byte	0xff
	.zero		1


	//   ....[123]....
        /*0894*/ 	.word	0x00008d20
        /*0898*/ 	.word	0x00000000
        /*089c*/ 	.word	0x00000000
        /*08a0*/ 	.short	0x010a
        /*08a2*/ 	.byte	0xff
	.zero		1


	//   ....[124]....
        /*08a4*/ 	.word	0x00008d80
        /*08a8*/ 	.word	0x00000000
        /*08ac*/ 	.word	0x00000000
        /*08b0*/ 	.short	0x010a
        /*08b2*/ 	.byte	0xff
	.zero		1


	//   ....[125]....
        /*08b4*/ 	.word	0x00008de0
        /*08b8*/ 	.word	0x00000000
        /*08bc*/ 	.word	0x00000000
        /*08c0*/ 	.short	0x010a
        /*08c2*/ 	.byte	0xff
	.zero		1


	//   ....[126]....
        /*08c4*/ 	.word	0x00008e40
        /*08c8*/ 	.word	0x00000004
        /*08cc*/ 	.word	0x00000148
        /*08d0*/ 	.short	0x010a
        /*08d2*/ 	.byte	0xff
	.zero		1


	//   ....[127]....
        /*08d4*/ 	.word	0x00008ea0
        /*08d8*/ 	.word	0x00000004
        /*08dc*/ 	.word	0x00000140
        /*08e0*/ 	.short	0x010a
        /*08e2*/ 	.byte	0xff
	.zero		1


	//   ....[128]....
        /*08e4*/ 	.word	0x00008f00
        /*08e8*/ 	.word	0x00000000
        /*08ec*/ 	.word	0x00000140
        /*08f0*/ 	.short	0x010a
        /*08f2*/ 	.byte	0xff
	.zero		1


	//   ....[129]....
        /*08f4*/ 	.word	0x00008f60
        /*08f8*/ 	.word	0x00000005
        /*08fc*/ 	.word	0x00000160
        /*0900*/ 	.short	0x010a
        /*0902*/ 	.byte	0xff
	.zero		1


	//   ....[130]....
        /*0904*/ 	.word	0x00008fc0
        /*0908*/ 	.word	0x00000000
        /*090c*/ 	.word	0x00000000
        /*0910*/ 	.short	0x010a
        /*0912*/ 	.byte	0xff
	.zero		1


	//   ....[131]....
        /*0914*/ 	.word	0x00009020
        /*0918*/ 	.word	0x00000000
        /*091c*/ 	.word	0x00000000
        /*0920*/ 	.short	0x010a
        /*0922*/ 	.byte	0xff
	.zero		1


	//   ....[132]....
        /*0924*/ 	.word	0x00009080
        /*0928*/ 	.word	0x00000000
        /*092c*/ 	.word	0x00000000
        /*0930*/ 	.short	0x010a
        /*0932*/ 	.byte	0xff
	.zero		1


	//   ....[133]....
        /*0934*/ 	.word	0x000090e0
        /*0938*/ 	.word	0x00000000
        /*093c*/ 	.word	0x00000140
        /*0940*/ 	.short	0x010a
        /*0942*/ 	.byte	0xff
	.zero		1


	//   ....[134]....
        /*0944*/ 	.word	0x00009140
        /*0948*/ 	.word	0x00000000
        /*094c*/ 	.word	0x00000138
        /*0950*/ 	.short	0x010a
        /*0952*/ 	.byte	0xff
	.zero		1


	//   ....[135]....
        /*0954*/ 	.word	0x000091a0
        /*0958*/ 	.word	0x00000008
        /*095c*/ 	.word	0x00000118
        /*0960*/ 	.short	0x010a
        /*0962*/ 	.byte	0xff
	.zero		1


	//   ....[136]....
        /*0964*/ 	.word	0x00009200
        /*0968*/ 	.word	0x00000005
        /*096c*/ 	.word	0x00000118
        /*0970*/ 	.short	0x010a
        /*0972*/ 	.byte	0xff
	.zero		1


	//   ....[137]....
        /*0974*/ 	.word	0x00009260
        /*0978*/ 	.word	0x00000000
        /*097c*/ 	.word	0x00000000
        /*0980*/ 	.short	0x010a
        /*0982*/ 	.byte	0xff
	.zero		1


	//   ....[138]....
        /*0984*/ 	.word	0x000092b0
        /*0988*/ 	.word	0x00000002
        /*098c*/ 	.word	0x00000000
        /*0990*/ 	.short	0x010a
        /*0992*/ 	.byte	0xff
	.zero		1


	//   ....[139]....
        /*0994*/ 	.word	0x00009310
        /*0998*/ 	.word	0x00000000
        /*099c*/ 	.word	0x00000140
        /*09a0*/ 	.short	0x010a
        /*09a2*/ 	.byte	0xff
	.zero		1


	//   ....[140]....
        /*09a4*/ 	.word	0x00009360
        /*09a8*/ 	.word	0x00000000
        /*09ac*/ 	.word	0x00000100
        /*09b0*/ 	.short	0x010a
        /*09b2*/ 	.byte	0xff
	.zero		1


	//   ....[141]....
        /*09b4*/ 	.word	0x000093b0
        /*09b8*/ 	.word	0x00000066
        /*09bc*/ 	.word	0x00000150
        /*09c0*/ 	.short	0x010a
        /*09c2*/ 	.byte	0xff
	.zero		1


	//   ....[142]....
        /*09c4*/ 	.word	0x00009400
        /*09c8*/ 	.word	0x00000003
        /*09cc*/ 	.word	0x00000100
        /*09d0*/ 	.short	0x010a
        /*09d2*/ 	.byte	0xff
	.zero		1


	//----- nvinfo : EIATTR_NUM_MBARRIERS
	.align		4
.L_47:
        /*09d4*/ 	.byte	0x03, 0x38
        /*09d6*/ 	.short	0x002e


	//----- nvinfo : EIATTR_EXIT_INSTR_OFFSETS
	.align		4
        /*09d8*/ 	.byte	0x04, 0x1c
        /*09da*/ 	.short	(.L_49 - .L_48)


	//   ....[0]....
.L_48:
        /*09dc*/ 	.word	0x000034a0


	//   ....[1]....
        /*09e0*/ 	.word	0x00003750


	//   ....[2]....
        /*09e4*/ 	.word	0x000037b0


	//   ....[3]....
        /*09e8*/ 	.word	0x00004500


	//   ....[4]....
        /*09ec*/ 	.word	0x000056e0


	//   ....[5]....
        /*09f0*/ 	.word	0x00005720


	//   ....[6]....
        /*09f4*/ 	.word	0x00008630


	//   ....[7]....
        /*09f8*/ 	.word	0x000086b0


	//   ....[8]....
        /*09fc*/ 	.word	0x000086e0


	//   ....[9]....
        /*0a00*/ 	.word	0x00008760


	//----- nvinfo : EIATTR_MAX_THREADS
	.align		4
.L_49:
        /*0a04*/ 	.byte	0x04, 0x05
        /*0a06*/ 	.short	(.L_51 - .L_50)
.L_50:
        /*0a08*/ 	.word	0x00000100
        /*0a0c*/ 	.word	0x00000001
        /*0a10*/ 	.word	0x00000001


	//----- nvinfo : EIATTR_CRS_STACK_SIZE
	.align		4
.L_51:
        /*0a14*/ 	.byte	0x04, 0x1e
        /*0a16*/ 	.short	(.L_53 - .L_52)
.L_52:
        /*0a18*/ 	.word	0x00000000


	//----- nvinfo : EIATTR_CBANK_PARAM_SIZE
	.align		4
.L_53:
        /*0a1c*/ 	.byte	0x03, 0x19
        /*0a1e*/ 	.short	0x0900


	//----- nvinfo : EIATTR_PARAM_CBANK
	.align		4
        /*0a20*/ 	.byte	0x04, 0x0a
        /*0a22*/ 	.short	(.L_55 - .L_54)
	.align		4
.L_54:
        /*0a24*/ 	.word	index@(.nv.constant0._ZN7cutlass13device_kernelINS_4conv6kernel13ConvUniversalINS1_16ConvProblemShapeILNS1_8OperatorE0ELi3EEENS1_10collective14CollectiveConvINS1_47MainloopSm100TmaUmmaWarpSpecializedImplicitGemmILS5_0ELi16ELi3ELi1ELi2EN4cute5tupleIJNSA_1CILi1EEESD_SD_EEEEENSB_IJNSC_ILi128EEENSC_ILi64EEENSB_IJNSC_ILi32EEEEEEEEENS_6half_tESL_NSA_8TiledMMAINSA_8MMA_AtomIJNSA_20SM100_MMA_F16BF16_SSISL_SL_fLi128ELi64ELNSA_4UMMA5MajorE0ELSQ_0ELNSP_7ScaleInE0ELSR_0EEEEEENSA_6LayoutISE_NSB_IJNSC_ILi0EEESV_SV_EEEEENSB_IJNSA_10UnderscoreESY_SY_EEEEENS7_6detail27Sm100ImplicitGemmTileTraitsINSA_20SM90_TMA_LOAD_IM2COLENSA_14ComposedLayoutINSA_7SwizzleILi2ELi4ELi3EEENSA_18smem_ptr_flag_bitsILi16EEENSU_INSB_IJNSC_ILi8EEESI_EEENSB_IJSI_SD_EEEEEEEvEENS12_INSA_13SM90_TMA_LOADES1D_vEEEENS_8epilogue10collective18CollectiveEpilogueINS1I_23Sm100TmaWarpSpecializedILi3ELi2ELi32ELb1ELb0EEEJSK_NSB_IJNSU_ISG_SD_EENSU_ISI_SD_EEEEESL_NSB_IJNSB_IJllllEEESD_SV_EEESL_S1R_NS1I_6fusion15FusionCallbacksIS1M_NS1S_17LinearCombinationISL_fSL_fLNS_15FloatRoundStyleE2EEESK_S1P_JEEENSA_5SM1004TMEM4LOAD26SM100_TMEM_LOAD_32dp32b32xES13_S1D_NSA_39AutoVectorizingCopyWithAssumedAlignmentILi128EEENSA_21SM90_TMA_STORE_IM2COLES1D_S23_S23_EEEvvEEEEvNT_6ParamsE)
        /*0a28*/ 	.short	0x0380
        /*0a2a*/ 	.short	0x0900


	//----- nvinfo : EIATTR_SW_WAR
	.align		4
.L_55:
        /*0a2c*/ 	.byte	0x04, 0x36
        /*0a2e*/ 	.short	(.L_57 - .L_56)
.L_56:
        /*0a30*/ 	.word	0x00000008
.L_57:


//--------------------- .nv.callgraph             --------------------------
	.section	.nv.callgraph,"",@"SHT_CUDA_CALLGRAPH"
	.align	4
	.sectionentsize	8
	.align		4
        /*0000*/ 	.word	0x00000000
	.align		4
        /*0004*/ 	.word	0xffffffff
	.align		4
        /*0008*/ 	.word	index@(_ZN7cutlass13device_kernelINS_4conv6kernel13ConvUniversalINS1_16ConvProblemShapeILNS1_8OperatorE0ELi3EEENS1_10collective14CollectiveConvINS1_47MainloopSm100TmaUmmaWarpSpecializedImplicitGemmILS5_0ELi16ELi3ELi1ELi2EN4cute5tupleIJNSA_1CILi1EEESD_SD_EEEEENSB_IJNSC_ILi128EEENSC_ILi64EEENSB_IJNSC_ILi32EEEEEEEEENS_6half_tESL_NSA_8TiledMMAINSA_8MMA_AtomIJNSA_20SM100_MMA_F16BF16_SSISL_SL_fLi128ELi64ELNSA_4UMMA5MajorE0ELSQ_0ELNSP_7ScaleInE0ELSR_0EEEEEENSA_6LayoutISE_NSB_IJNSC_ILi0EEESV_SV_EEEEENSB_IJNSA_10UnderscoreESY_SY_EEEEENS7_6detail27Sm100ImplicitGemmTileTraitsINSA_20SM90_TMA_LOAD_IM2COLENSA_14ComposedLayoutINSA_7SwizzleILi2ELi4ELi3EEENSA_18smem_ptr_flag_bitsILi16EEENSU_INSB_IJNSC_ILi8EEESI_EEENSB_IJSI_SD_EEEEEEEvEENS12_INSA_13SM90_TMA_LOADES1D_vEEEENS_8epilogue10collective18CollectiveEpilogueINS1I_23Sm100TmaWarpSpecializedILi3ELi2ELi32ELb1ELb0EEEJSK_NSB_IJNSU_ISG_SD_EENSU_ISI_SD_EEEEESL_NSB_IJNSB_IJllllEEESD_SV_EEESL_S1R_NS1I_6fusion15FusionCallbacksIS1M_NS1S_17LinearCombinationISL_fSL_fLNS_15FloatRoundStyleE2EEESK_S1P_JEEENSA_5SM1004TMEM4LOAD26SM100_TMEM_LOAD_32dp32b32xES13_S1D_NSA_39AutoVectorizingCopyWithAssumedAlignmentILi128EEENSA_21SM90_TMA_STORE_IM2COLES1D_S23_S23_EEEvvEEEEvNT_6ParamsE)
	.align		4
        /*000c*/ 	.word	index@(__assertfail)
	.align		4
        /*0010*/ 	.word	0x00000000
	.align		4
        /*0014*/ 	.word	0xfffffffe
	.align		4
        /*0018*/ 	.word	0x00000000
	.align		4
        /*001c*/ 	.word	0xfffffffd
	.align		4
        /*0020*/ 	.word	0x00000000
	.align		4
        /*0024*/ 	.word	0xfffffffc


//--------------------- .nv.constant4             --------------------------
	.section	.nv.constant4,"a",@progbits
	.align	8
	.align		8
.nv.constant4:
        /*0000*/ 	.dword	__assertfail
	.align		8
        /*0008*/ 	.dword	__unnamed_1
	.align		8
        /*0010*/ 	.dword	__unnamed_2
	.align		8
        /*0018*/ 	.dword	_ZN39_INTERNAL_d70c6e44_4_k_cu_9725c0e2_25384cuda3std3__45__cpo5beginE
	.align		8
        /*0020*/ 	.dword	_ZN39_INTERNAL_d70c6e44_4_k_cu_9725c0e2_25384cuda3std3__45__cpo3endE
	.align		8
        /*0028*/ 	.dword	_ZN39_INTERNAL_d70c6e44_4_k_cu_9725c0e2_25384cuda3std3__45__cpo6cbeginE
	.align		8
        /*0030*/ 	.dword	_ZN39_INTERNAL_d70c6e44_4_k_cu_9725c0e2_25384cuda3std3__45__cpo4cendE
	.align		8
        /*0038*/ 	.dword	_ZN39_INTERNAL_d70c6e44_4_k_cu_9725c0e2_25384cuda3std3__441_GLOBAL__N__d70c6e44_4_k_cu_9725c0e2_25386ignoreE
	.align		8
        /*0040*/ 	.dword	_ZN39_INTERNAL_d70c6e44_4_k_cu_9725c0e2_25384cuda3std3__419piecewise_constructE
	.align		8
        /*0048*/ 	.dword	_ZN39_INTERNAL_d70c6e44_4_k_cu_9725c0e2_25384cuda3std3__48in_placeE
	.align		8
        /*0050*/ 	.dword	_ZN39_INTERNAL_d70c6e44_4_k_cu_9725c0e2_25384cuda3std6ranges3__45__cpo4swapE
	.align		8
        /*0058*/ 	.dword	_ZN39_INTERNAL_d70c6e44_4_k_cu_9725c0e2_25384cuda3std6ranges3__45__cpo9iter_moveE
	.align		8
        /*0060*/ 	.dword	_ZN39_INTERNAL_d70c6e44_4_k_cu_9725c0e2_25384cute7productE
	.align		8
        /*0068*/ 	.dword	_ZN39_INTERNAL_d70c6e44_4_k_cu_9725c0e2_25384cute1_E
	.align		8
        /*0070*/ 	.dword	$str$27
	.align		8
        /*0078*/ 	.dword	$str$28
	.align		8
        /*0080*/ 	.dword	$str$29
	.align		8
        /*0088*/ 	.dword	$str$30


//--------------------- .text._ZN7cutlass13device_kernelINS_4conv6kernel13ConvUniversalINS1_16ConvProblemShapeILNS1_8OperatorE0ELi3EEENS1_10collective14CollectiveConvINS1_47MainloopSm100TmaUmmaWarpSpecializedImplicitGemmILS5_0ELi16ELi3ELi1ELi2EN4cute5tupleIJNSA_1CILi1EEESD_SD_EEEEENSB_IJNSC_ILi128EEENSC_ILi64EEENSB_IJNSC_ILi32EEEEEEEEENS_6half_tESL_NSA_8TiledMMAINSA_8MMA_AtomIJNSA_20SM100_MMA_F16BF16_SSISL_SL_fLi128ELi64ELNSA_4UMMA5MajorE0ELSQ_0ELNSP_7ScaleInE0ELSR_0EEEEEENSA_6LayoutISE_NSB_IJNSC_ILi0EEESV_SV_EEEEENSB_IJNSA_10UnderscoreESY_SY_EEEEENS7_6detail27Sm100ImplicitGemmTileTraitsINSA_20SM90_TMA_LOAD_IM2COLENSA_14ComposedLayoutINSA_7SwizzleILi2ELi4ELi3EEENSA_18smem_ptr_flag_bitsILi16EEENSU_INSB_IJNSC_ILi8EEESI_EEENSB_IJSI_SD_EEEEEEEvEENS12_INSA_13SM90_TMA_LOADES1D_vEEEENS_8epilogue10collective18CollectiveEpilogueINS1I_23Sm100TmaWarpSpecializedILi3ELi2ELi32ELb1ELb0EEEJSK_NSB_IJNSU_ISG_SD_EENSU_ISI_SD_EEEEESL_NSB_IJNSB_IJllllEEESD_SV_EEESL_S1R_NS1I_6fusion15FusionCallbacksIS1M_NS1S_17LinearCombinationISL_fSL_fLNS_15FloatRoundStyleE2EEESK_S1P_JEEENSA_5SM1004TMEM4LOAD26SM100_TMEM_LOAD_32dp32b32xES13_S1D_NSA_39AutoVectorizingCopyWithAssumedAlignmentILi128EEENSA_21SM90_TMA_STORE_IM2COLES1D_S23_S23_EEEvvEEEEvNT_6ParamsE --------------------------
	.section	.text._ZN7cutlass13device_kernelINS_4conv6kernel13ConvUniversalINS1_16ConvProblemShapeILNS1_8OperatorE0ELi3EEENS1_10collective14CollectiveConvINS1_47MainloopSm100TmaUmmaWarpSpecializedImplicitGemmILS5_0ELi16ELi3ELi1ELi2EN4cute5tupleIJNSA_1CILi1EEESD_SD_EEEEENSB_IJNSC_ILi128EEENSC_ILi64EEENSB_IJNSC_ILi32EEEEEEEEENS_6half_tESL_NSA_8TiledMMAINSA_8MMA_AtomIJNSA_20SM100_MMA_F16BF16_SSISL_SL_fLi128ELi64ELNSA_4UMMA5MajorE0ELSQ_0ELNSP_7ScaleInE0ELSR_0EEEEEENSA_6LayoutISE_NSB_IJNSC_ILi0EEESV_SV_EEEEENSB_IJNSA_10UnderscoreESY_SY_EEEEENS7_6detail27Sm100ImplicitGemmTileTraitsINSA_20SM90_TMA_LOAD_IM2COLENSA_14ComposedLayoutINSA_7SwizzleILi2ELi4ELi3EEENSA_18smem_ptr_flag_bitsILi16EEENSU_INSB_IJNSC_ILi8EEESI_EEENSB_IJSI_SD_EEEEEEEvEENS12_INSA_13SM90_TMA_LOADES1D_vEEEENS_8epilogue10collective18CollectiveEpilogueINS1I_23Sm100TmaWarpSpecializedILi3ELi2ELi32ELb1ELb0EEEJSK_NSB_IJNSU_ISG_SD_EENSU_ISI_SD_EEEEESL_NSB_IJNSB_IJllllEEESD_SV_EEESL_S1R_NS1I_6fusion15FusionCallbacksIS1M_NS1S_17LinearCombinationISL_fSL_fLNS_15FloatRoundStyleE2EEESK_S1P_JEEENSA_5SM1004TMEM4LOAD26SM100_TMEM_LOAD_32dp32b32xES13_S1D_NSA_39AutoVectorizingCopyWithAssumedAlignmentILi128EEENSA_21SM90_TMA_STORE_IM2COLES1D_S23_S23_EEEvvEEEEvNT_6ParamsE,"ax",@progbits
	.align	128
.text._ZN7cutlass13device_kernelINS_4conv6kernel13ConvUniversalINS1_16ConvProblemShapeILNS1_8OperatorE0ELi3EEENS1_10collective14CollectiveConvINS1_47MainloopSm100TmaUmmaWarpSpecializedImplicitGemmILS5_0ELi16ELi3ELi1ELi2EN4cute5tupleIJNSA_1CILi1EEESD_SD_EEEEENSB_IJNSC_ILi128EEENSC_ILi64EEENSB_IJNSC_ILi32EEEEEEEEENS_6half_tESL_NSA_8TiledMMAINSA_8MMA_AtomIJNSA_20SM100_MMA_F16BF16_SSISL_SL_fLi128ELi64ELNSA_4UMMA5MajorE0ELSQ_0ELNSP_7ScaleInE0ELSR_0EEEEEENSA_6LayoutISE_NSB_IJNSC_ILi0EEESV_SV_EEEEENSB_IJNSA_10UnderscoreESY_SY_EEEEENS7_6detail27Sm100ImplicitGemmTileTraitsINSA_20SM90_TMA_LOAD_IM2COLENSA_14ComposedLayoutINSA_7SwizzleILi2ELi4ELi3EEENSA_18smem_ptr_flag_bitsILi16EEENSU_INSB_IJNSC_ILi8EEESI_EEENSB_IJSI_SD_EEEEEEEvEENS12_INSA_13SM90_TMA_LOADES1D_vEEEENS_8epilogue10collective18CollectiveEpilogueINS1I_23Sm100TmaWarpSpecializedILi3ELi2ELi32ELb1ELb0EEEJSK_NSB_IJNSU_ISG_SD_EENSU_ISI_SD_EEEEESL_NSB_IJNSB_IJllllEEESD_SV_EEESL_S1R_NS1I_6fusion15FusionCallbacksIS1M_NS1S_17LinearCombinationISL_fSL_fLNS_15FloatRoundStyleE2EEESK_S1P_JEEENSA_5SM1004TMEM4LOAD26SM100_TMEM_LOAD_32dp32b32xES13_S1D_NSA_39AutoVectorizingCopyWithAssumedAlignmentILi128EEENSA_21SM90_TMA_STORE_IM2COLES1D_S23_S23_EEEvvEEEEvNT_6ParamsE:
        .type           _ZN7cutlass13device_kernelINS_4conv6kernel13ConvUniversalINS1_16ConvProblemShapeILNS1_8OperatorE0ELi3EEENS1_10collective14CollectiveConvINS1_47MainloopSm100TmaUmmaWarpSpecializedImplicitGemmILS5_0ELi16ELi3ELi1ELi2EN4cute5tupleIJNSA_1CILi1EEESD_SD_EEEEENSB_IJNSC_ILi128EEENSC_ILi64EEENSB_IJNSC_ILi32EEEEEEEEENS_6half_tESL_NSA_8TiledMMAINSA_8MMA_AtomIJNSA_20SM100_MMA_F16BF16_SSISL_SL_fLi128ELi64ELNSA_4UMMA5MajorE0ELSQ_0ELNSP_7ScaleInE0ELSR_0EEEEEENSA_6LayoutISE_NSB_IJNSC_ILi0EEESV_SV_EEEEENSB_IJNSA_10UnderscoreESY_SY_EEEEENS7_6detail27Sm100ImplicitGemmTileTraitsINSA_20SM90_TMA_LOAD_IM2COLENSA_14ComposedLayoutINSA_7SwizzleILi2ELi4ELi3EEENSA_18smem_ptr_flag_bitsILi16EEENSU_INSB_IJNSC_ILi8EEESI_EEENSB_IJSI_SD_EEEEEEEvEENS12_INSA_13SM90_TMA_LOADES1D_vEEEENS_8epilogue10collective18CollectiveEpilogueINS1I_23Sm100TmaWarpSpecializedILi3ELi2ELi32ELb1ELb0EEEJSK_NSB_IJNSU_ISG_SD_EENSU_ISI_SD_EEEEESL_NSB_IJNSB_IJllllEEESD_SV_EEESL_S1R_NS1I_6fusion15FusionCallbacksIS1M_NS1S_17LinearCombinationISL_fSL_fLNS_15FloatRoundStyleE2EEESK_S1P_JEEENSA_5SM1004TMEM4LOAD26SM100_TMEM_LOAD_32dp32b32xES13_S1D_NSA_39AutoVectorizingCopyWithAssumedAlignmentILi128EEENSA_21SM90_TMA_STORE_IM2COLES1D_S23_S23_EEEvvEEEEvNT_6ParamsE,@function
        .size           _ZN7cutlass13device_kernelINS_4conv6kernel13ConvUniversalINS1_16ConvProblemShapeILNS1_8OperatorE0ELi3EEENS1_10collective14CollectiveConvINS1_47MainloopSm100TmaUmmaWarpSpecializedImplicitGemmILS5_0ELi16ELi3ELi1ELi2EN4cute5tupleIJNSA_1CILi1EEESD_SD_EEEEENSB_IJNSC_ILi128EEENSC_ILi64EEENSB_IJNSC_ILi32EEEEEEEEENS_6half_tESL_NSA_8TiledMMAINSA_8MMA_AtomIJNSA_20SM100_MMA_F16BF16_SSISL_SL_fLi128ELi64ELNSA_4UMMA5MajorE0ELSQ_0ELNSP_7ScaleInE0ELSR_0EEEEEENSA_6LayoutISE_NSB_IJNSC_ILi0EEESV_SV_EEEEENSB_IJNSA_10UnderscoreESY_SY_EEEEENS7_6detail27Sm100ImplicitGemmTileTraitsINSA_20SM90_TMA_LOAD_IM2COLENSA_14ComposedLayoutINSA_7SwizzleILi2ELi4ELi3EEENSA_18smem_ptr_flag_bitsILi16EEENSU_INSB_IJNSC_ILi8EEESI_EEENSB_IJSI_SD_EEEEEEEvEENS12_INSA_13SM90_TMA_LOADES1D_vEEEENS_8epilogue10collective18CollectiveEpilogueINS1I_23Sm100TmaWarpSpecializedILi3ELi2ELi32ELb1ELb0EEEJSK_NSB_IJNSU_ISG_SD_EENSU_ISI_SD_EEEEESL_NSB_IJNSB_IJllllEEESD_SV_EEESL_S1R_NS1I_6fusion15FusionCallbacksIS1M_NS1S_17LinearCombinationISL_fSL_fLNS_15FloatRoundStyleE2EEESK_S1P_JEEENSA_5SM1004TMEM4LOAD26SM100_TMEM_LOAD_32dp32b32xES13_S1D_NSA_39AutoVectorizingCopyWithAssumedAlignmentILi128EEENSA_21SM90_TMA_STORE_IM2COLES1D_S23_S23_EEEvvEEEEvNT_6ParamsE,(.L_x_180 - _ZN7cutlass13device_kernelINS_4conv6kernel13ConvUniversalINS1_16ConvProblemShapeILNS1_8OperatorE0ELi3EEENS1_10collective14CollectiveConvINS1_47MainloopSm100TmaUmmaWarpSpecializedImplicitGemmILS5_0ELi16ELi3ELi1ELi2EN4cute5tupleIJNSA_1CILi1EEESD_SD_EEEEENSB_IJNSC_ILi128EEENSC_ILi64EEENSB_IJNSC_ILi32EEEEEEEEENS_6half_tESL_NSA_8TiledMMAINSA_8MMA_AtomIJNSA_20SM100_MMA_F16BF16_SSISL_SL_fLi128ELi64ELNSA_4UMMA5MajorE0ELSQ_0ELNSP_7ScaleInE0ELSR_0EEEEEENSA_6LayoutISE_NSB_IJNSC_ILi0EEESV_SV_EEEEENSB_IJNSA_10UnderscoreESY_SY_EEEEENS7_6detail27Sm100ImplicitGemmTileTraitsINSA_20SM90_TMA_LOAD_IM2COLENSA_14ComposedLayoutINSA_7SwizzleILi2ELi4ELi3EEENSA_18smem_ptr_flag_bitsILi16EEENSU_INSB_IJNSC_ILi8EEESI_EEENSB_IJSI_SD_EEEEEEEvEENS12_INSA_13SM90_TMA_LOADES1D_vEEEENS_8epilogue10collective18CollectiveEpilogueINS1I_23Sm100TmaWarpSpecializedILi3ELi2ELi32ELb1ELb0EEEJSK_NSB_IJNSU_ISG_SD_EENSU_ISI_SD_EEEEESL_NSB_IJNSB_IJllllEEESD_SV_EEESL_S1R_NS1I_6fusion15FusionCallbacksIS1M_NS1S_17LinearCombinationISL_fSL_fLNS_15FloatRoundStyleE2EEESK_S1P_JEEENSA_5SM1004TMEM4LOAD26SM100_TMEM_LOAD_32dp32b32xES13_S1D_NSA_39AutoVectorizingCopyWithAssumedAlignmentILi128EEENSA_21SM90_TMA_STORE_IM2COLES1D_S23_S23_EEEvvEEEEvNT_6ParamsE)
        .other          _ZN7cutlass13device_kernelINS_4conv6kernel13ConvUniversalINS1_16ConvProblemShapeILNS1_8OperatorE0ELi3EEENS1_10collective14CollectiveConvINS1_47MainloopSm100TmaUmmaWarpSpecializedImplicitGemmILS5_0ELi16ELi3ELi1ELi2EN4cute5tupleIJNSA_1CILi1EEESD_SD_EEEEENSB_IJNSC_ILi128EEENSC_ILi64EEENSB_IJNSC_ILi32EEEEEEEEENS_6half_tESL_NSA_8TiledMMAINSA_8MMA_AtomIJNSA_20SM100_MMA_F16BF16_SSISL_SL_fLi128ELi64ELNSA_4UMMA5MajorE0ELSQ_0ELNSP_7ScaleInE0ELSR_0EEEEEENSA_6LayoutISE_NSB_IJNSC_ILi0EEESV_SV_EEEEENSB_IJNSA_10UnderscoreESY_SY_EEEEENS7_6detail27Sm100ImplicitGemmTileTraitsINSA_20SM90_TMA_LOAD_IM2COLENSA_14ComposedLayoutINSA_7SwizzleILi2ELi4ELi3EEENSA_18smem_ptr_flag_bitsILi16EEENSU_INSB_IJNSC_ILi8EEESI_EEENSB_IJSI_SD_EEEEEEEvEENS12_INSA_13SM90_TMA_LOADES1D_vEEEENS_8epilogue10collective18CollectiveEpilogueINS1I_23Sm100TmaWarpSpecializedILi3ELi2ELi32ELb1ELb0EEEJSK_NSB_IJNSU_ISG_SD_EENSU_ISI_SD_EEEEESL_NSB_IJNSB_IJllllEEESD_SV_EEESL_S1R_NS1I_6fusion15FusionCallbacksIS1M_NS1S_17LinearCombinationISL_fSL_fLNS_15FloatRoundStyleE2EEESK_S1P_JEEENSA_5SM1004TMEM4LOAD26SM100_TMEM_LOAD_32dp32b32xES13_S1D_NSA_39AutoVectorizingCopyWithAssumedAlignmentILi128EEENSA_21SM90_TMA_STORE_IM2COLES1D_S23_S23_EEEvvEEEEvNT_6ParamsE,@"STO_CUDA_ENTRY STV_DEFAULT"
_ZN7cutlass13device_kernelINS_4conv6kernel13ConvUniversalINS1_16ConvProblemShapeILNS1_8OperatorE0ELi3EEENS1_10collective14CollectiveConvINS1_47MainloopSm100TmaUmmaWarpSpecializedImplicitGemmILS5_0ELi16ELi3ELi1ELi2EN4cute5tupleIJNSA_1CILi1EEESD_SD_EEEEENSB_IJNSC_ILi128EEENSC_ILi64EEENSB_IJNSC_ILi32EEEEEEEEENS_6half_tESL_NSA_8TiledMMAINSA_8MMA_AtomIJNSA_20SM100_MMA_F16BF16_SSISL_SL_fLi128ELi64ELNSA_4UMMA5MajorE0ELSQ_0ELNSP_7ScaleInE0ELSR_0EEEEEENSA_6LayoutISE_NSB_IJNSC_ILi0EEESV_SV_EEEEENSB_IJNSA_10UnderscoreESY_SY_EEEEENS7_6detail27Sm100ImplicitGemmTileTraitsINSA_20SM90_TMA_LOAD_IM2COLENSA_14ComposedLayoutINSA_7SwizzleILi2ELi4ELi3EEENSA_18smem_ptr_flag_bitsILi16EEENSU_INSB_IJNSC_ILi8EEESI_EEENSB_IJSI_SD_EEEEEEEvEENS12_INSA_13SM90_TMA_LOADES1D_vEEEENS_8epilogue10collective18CollectiveEpilogueINS1I_23Sm100TmaWarpSpecializedILi3ELi2ELi32ELb1ELb0EEEJSK_NSB_IJNSU_ISG_SD_EENSU_ISI_SD_EEEEESL_NSB_IJNSB_IJllllEEESD_SV_EEESL_S1R_NS1I_6fusion15FusionCallbacksIS1M_NS1S_17LinearCombinationISL_fSL_fLNS_15FloatRoundStyleE2EEESK_S1P_JEEENSA_5SM1004TMEM4LOAD26SM100_TMEM_LOAD_32dp32b32xES13_S1D_NSA_39AutoVectorizingCopyWithAssumedAlignmentILi128EEENSA_21SM90_TMA_STORE_IM2COLES1D_S23_S23_EEEvvEEEEvNT_6ParamsE:
[----:B------:R-:W1:Y:S01]  /*0000*/  LDC R1, c[0x0][0x37c] ;  /* 0x0000df00ff017b82 */ /* 0x000e620000000800 */
[----:B------:R-:W2:Y:S07]  /*0010*/  S2R R99, SR_TID.X ;  /* 0x0000000000637919 */ /* 0x000eae0000002100 */
[----:B------:R-:W3:Y:S01]  /*0020*/  LDC.64 R2, c[0x0][0x990] ;  /* 0x00026400ff027b82 */ /* 0x000ee20000000a00 */
[----:B------:R-:W-:Y:S01]  /*0030*/  ELECT P2, URZ, PT ;  /* 0x0000000000ff782f */ /* 0x000fe20003840000 */
[----:B-1----:R-:W-:Y:S01]  /*0040*/  VIADD R1, R1, 0xfffffff8 ;  /* 0xfffffff801017836 */ /* 0x002fe20000000000 */
[----:B------:R-:W-:-:S02]  /*0050*/  PRMT R90, RZ, 0x7610, R90 ;  /* 0x00007610ff5a7816 */ /* 0x000fc4000000005a */
[----:B---3--:R-:W-:-:S04]  /*0060*/  ISETP.NE.U32.AND P0, PT, R2, RZ, PT ;  /* 0x000000ff0200720c */ /* 0x008fc80003f05070 */
[----:B------:R-:W-:Y:S02]  /*0070*/  ISETP.NE.AND.EX P0, PT, R3, RZ, PT, P0 ;  /* 0x000000ff0300720c */ /* 0x000fe40003f05300 */
[----:B--2---:R-:W-:-:S05]  /*0080*/  SHF.R.U32.HI R91, RZ, 0x5, R99 ;  /* 0x00000005ff5b7819 */ /* 0x004fca0000011663 */
[----:B------:R-:W1:Y:S02]  /*0090*/  SHFL.IDX PT, R0, R91, RZ, 0x1f ;  /* 0x00001fff5b007589 */ /* 0x000e6400000e0000 */
[----:B-1----:R-:W-:-:S04]  /*00a0*/  R2UR UR15, R0 ;  /* 0x00000000000f72ca */ /* 0x002fc800000e0000 */
[----:B------:R-:W-:Y:S05]  /*00b0*/  @P0 BRA `(.L_x_0) ;  /* 0x0000000000300947 */ /* 0x000fea0003800000 */
[----:B------:R-:W1:Y:S02]  /*00c0*/  LDCU.64 UR4, c[0x0][0x988] ;  /* 0x00013100ff0477ac */ /* 0x000e640008000a00 */
[----:B-1----:R-:W-:-:S04]  /*00d0*/  UISETP.NE.U32.AND UP0, UPT, UR4, URZ, UPT ;  /* 0x000000ff0400728c */ /* 0x002fc8000bf05070 */
[----:B------:R-:W-:-:S09]  /*00e0*/  UISETP.NE.AND.EX UP0, UPT, UR5, URZ, UPT, UP0 ;  /* 0x000000ff0500728c */ /* 0x000fd2000bf05300 */
[----:B------:R-:W-:Y:S05]  /*00f0*/  BRA.U !UP0, `(.L_x_1) ;  /* 0x0000000108147547 */ /* 0x000fea000b800000 */
[----:B------:R-:W1:Y:S01]  /*0100*/  LDC.64 R4, c[0x0][0x988] ;  /* 0x00026200ff047b82 */ /* 0x000e620000000a00 */
[----:B------:R-:W1:Y:S02]  /*0110*/  LDCU.64 UR4, c[0x0][0x358] ;  /* 0x00006b00ff0477ac */ /* 0x000e640008000a00 */
[----:B-1----:R1:W5:Y:S01]  /*0120*/  LDG.E R41, desc[UR4][R4.64] ;  /* 0x0000000404297981 */ /* 0x002362000c1e1900 */
[----:B------:R-:W-:Y:S01]  /*0130*/  HFMA2 R90, -RZ, RZ, 0, 5.9604644775390625e-08 ;  /* 0x00000001ff5a7431 */ /* 0x000fe200000001ff */
[----:B------:R-:W-:Y:S05]  /*0140*/  BRA `(.L_x_0) ;  /* 0x00000000000c7947 */ /* 0x000fea0003800000 */
.L_x_1:
[----:B------:R-:W1:Y:S01]  /*0150*/  LDCU UR4, c[0x0][0x980] ;  /* 0x00013000ff0477ac */ /* 0x000e620008000800 */
[----:B------:R-:W-:Y:S01]  /*0160*/  HFMA2 R90, -RZ, RZ, 0, 5.9604644775390625e-08 ;  /* 0x00000001ff5a7431 */ /* 0x000fe200000001ff */
[----:B-1----:R-:W-:-:S07]  /*0170*/  MOV R41, UR4 ;  /* 0x0000000400297c02 */ /* 0x002fce0008000f00 */
.L_x_0:
[----:B------:R-:W2:Y:S02]  /*0180*/  LDCU.64 UR4, c[0x0][0x9b0] ;  /* 0x00013600ff0477ac */ /* 0x000ea40008000a00 */
[----:B--2---:R-:W-:-:S04]  /*0190*/  UISETP.NE.U32.AND UP0, UPT, UR4, URZ, UPT ;  /* 0x000000ff0400728c */ /* 0x004fc8000bf05070 */
[----:B------:R-:W-:-:S09]  /*01a0*/  UISETP.NE.AND.EX UP0, UPT, UR5, URZ, UPT, UP0 ;  /* 0x000000ff0500728c */ /* 0x000fd2000bf05300 */
[----:B------:R-:W-:Y:S05]  /*01b0*/  BRA.U UP0, `(.L_x_2) ;  /* 0x0000000100287547 */ /* 0x000fea000b800000 */
[----:B------:R-:W2:Y:S02]  /*01c0*/  LDCU.64 UR4, c[0x0][0x9a8] ;  /* 0x00013500ff0477ac */ /* 0x000ea40008000a00 */
[----:B--2---:R-:W-:-:S04]  /*01d0*/  UISETP.NE.U32.AND UP0, UPT, UR4, URZ, UPT ;  /* 0x000000ff0400728c */ /* 0x004fc8000bf05070 */
[----:B------:R-:W-:-:S09]  /*01e0*/  UISETP.NE.AND.EX UP0, UPT, UR5, URZ, UPT, UP0 ;  /* 0x000000ff0500728c */ /* 0x000fd2000bf05300 */
[----:B------:R-:W-:Y:S05]  /*01f0*/  BRA.U !UP0, `(.L_x_3) ;  /* 0x0000000108107547 */ /* 0x000fea000b800000 */
[----:B------:R-:W2:Y:S01]  /*0200*/  LDC.64 R38, c[0x0][0x9a8] ;  /* 0x00026a00ff267b82 */ /* 0x000ea20000000a00 */
[----:B------:R-:W2:Y:S02]  /*0210*/  LDCU.64 UR4, c[0x0][0x358] ;  /* 0x00006b00ff0477ac */ /* 0x000ea40008000a00 */
[----:B--2---:R2:W5:Y:S01]  /*0220*/  LDG.E R38, desc[UR4][R38.64] ;  /* 0x0000000426267981 */ /* 0x004562000c1e1900 */
[----:B------:R-:W-:Y:S05]  /*0230*/  BRA `(.L_x_2) ;  /* 0x0000000000087947 */ /* 0x000fea0003800000 */
.L_x_3:
[----:B------:R-:W2:Y:S02]  /*0240*/  LDCU UR4, c[0x0][0x9a0] ;  /* 0x00013400ff0477ac */ /* 0x000ea40008000800 */
[----:B--2---:R-:W-:Y:S02]  /*0250*/  MOV R38, UR4 ;  /* 0x0000000400267c02 */ /* 0x004fe40008000f00 */
.L_x_2:
[----:B-1----:R-:W1:Y:S01]  /*0260*/  LDC.64 R4, c[0x0][0x988] ;  /* 0x00026200ff047b82 */ /* 0x002e620000000a00 */
[----:B------:R-:W-:Y:S01]  /*0270*/  IMAD.U32 R0, RZ, RZ, UR15 ;  /* 0x0000000fff007e24 */ /* 0x000fe2000f8e00ff */
[----:B------:R-:W-:Y:S01]  /*0280*/  ISETP.EQ.U32.AND P4, PT, R2, RZ, PT ;  /* 0x000000ff0200720c */ /* 0x000fe20003f82070 */
[----:B------:R-:W-:Y:S03]  /*0290*/  BSSY.RECONVERGENT B0, `(.L_x_4) ;  /* 0x0000012000007945 */ /* 0x000fe60003800200 */
[----:B------:R-:W-:Y:S02]  /*02a0*/  ISETP.NE.OR P1, PT, R0, 0x1, !P2 ;  /* 0x000000010000780c */ /* 0x000fe40005725670 */
[----:B-1----:R-:W-:-:S04]  /*02b0*/  ISETP.NE.U32.AND P0, PT, R4, RZ, PT ;  /* 0x000000ff0400720c */ /* 0x002fc80003f05070 */
[----:B------:R-:W-:-:S13]  /*02c0*/  ISETP.NE.AND.EX P0, PT, R5, RZ, PT, P0 ;  /* 0x000000ff0500720c */ /* 0x000fda0003f05300 */
[----:B------:R-:W-:Y:S01]  /*02d0*/  VOTEU.ANY UP3, P0 ;  /* 0x0000000000ff7886 */ /* 0x000fe20000060100 */
[----:B------:R-:W-:Y:S02]  /*02e0*/  PLOP3.LUT P3, PT, PT, PT, UP3, 0x80, 0x8 ;  /* 0x000000000008781c */ /* 0x000fe40003f6f038 */
[----:B------:R-:W-:Y:S02]  /*02f0*/  ISETP.NE.OR P0, PT, R0, 0x3, !P2 ;  /* 0x000000030000780c */ /* 0x000fe40005705670 */
[----:B------:R-:W-:-:S04]  /*0300*/  ISETP.EQ.OR.EX P5, PT, R3, RZ, !P3, P4 ;  /* 0x000000ff0300720c */ /* 0x000fc80005fa2740 */
[----:B------:R-:W-:Y:S01]  /*0310*/  P2R R98, PR, RZ, 0x20 ;  /* 0x00000020ff627803 */ /* 0x000fe20000000000 */
[----:B------:R-:W-:Y:S05]  /*0320*/  @P1 BRA `(.L_x_5) ;  /* 0x0000000000201947 */ /* 0x000fea0003800000 */
[----:B------:R-:W1:Y:S02]  /*0330*/  LDCU.64 UR4, c[0x0][0x348] ;  /* 0x00006900ff0477ac */ /* 0x000e640008000a00 */
[----:B-1----:R-:W-:Y:S02]  /*0340*/  UIADD3 UR6, UP1, UPT, UR4, 0x80, URZ ;  /* 0x0000008004067890 */ /* 0x002fe4000ff3e0ff */
[----:B------:R-:W-:Y:S02]  /*0350*/  UIADD3 UR4, UP0, UPT, UR4, 0x200, URZ ;  /* 0x0000020004047890 */ /* 0x000fe4000ff1e0ff */
[----:B------:R-:W-:Y:S02]  /*0360*/  UIADD3.X UR7, UPT, UPT, URZ, UR5, URZ, UP1, !UPT ;  /* 0x00000005ff077290 */ /* 0x000fe40008ffe4ff */
[----:B------:R-:W-:-:S07]  /*0370*/  UIADD3.X UR5, UPT, UPT, URZ, UR5, URZ, UP0, !UPT ;  /* 0x00000005ff057290 */ /* 0x000fce00087fe4ff */
[----:B------:R1:W-:Y:S02]  /*0380*/  UTMACCTL.PF [UR6] ;  /* 0x00000000060079b9 */ /* 0x0003e40008040000 */
[----:B------:R1:W-:Y:S02]  /*0390*/  UTMACCTL.PF [UR4] ;  /* 0x00000000040079b9 */ /* 0x0003e40008040000 */
[----:B-1----:R-:W-:Y:S01]  /*03a0*/  NOP ;  /* 0x0000000000007918 */ /* 0x002fe20000000000 */
.L_x_5:
[----:B------:R-:W-:Y:S05]  /*03b0*/  BSYNC.RECONVERGENT B0 ;  /* 0x0000000000007941 */ /* 0x000fea0003800200 */
.L_x_4:
[----:B------:R-:W-:Y:S04]  /*03c0*/  BSSY.RECONVERGENT B0, `(.L_x_6) ;  /* 0x000000a000007945 */ /* 0x000fe80003800200 */
        /* <DEDUP_REMOVED lines=9> */
.L_x_7:
[----:B------:R-:W-:Y:S05]  /*0460*/  BSYNC.RECONVERGENT B0 ;  /* 0x0000000000007941 */ /* 0x000fea0003800200 */
.L_x_6:
[----:B------:R-:W-:Y:S01]  /*0470*/  UPLOP3.LUT UP2, UPT, UPT, UPT, UPT, 0x80, 0x8 ;  /* 0x000000000008789c */ /* 0x000fe20003f4f070 */
[----:B------:R-:W-:Y:S10]  /*0480*/  @!P5 BRA `(.L_x_8) ;  /* 0x000000000024d947 */ /* 0x000ff40003800000 */
[----:B------:R-:W-:Y:S01]  /*0490*/  ISETP.NE.U32.AND P1, PT, R2, RZ, PT ;  /* 0x000000ff0200720c */ /* 0x000fe20003f25070 */
[----:B------:R-:W-:Y:S01]  /*04a0*/  USEL UR4, URZ, 0xffffffff, UP3 ;  /* 0xffffffffff047887 */ /* 0x000fe20009800000 */
[----:B-----5:R-:W-:Y:S02]  /*04b0*/  FSETP.NEU.AND P0, PT, R41, RZ, PT ;  /* 0x000000ff2900720b */ /* 0x020fe40003f0d000 */
[----:B------:R-:W-:-:S11]  /*04c0*/  ISETP.NE.AND.EX P1, PT, R3, RZ, PT, P1 ;  /* 0x000000ff0300720c */ /* 0x000fd60003f25310 */
[----:B------:R-:W-:Y:S02]  /*04d0*/  VOTEU.ANY UP0, P0 ;  /* 0x0000000000ff7886 */ /* 0x000fe40000000100 */
[----:B------:R-:W-:-:S05]  /*04e0*/  VOTEU.ANY UP1, P1 ;  /* 0x0000000000ff7886 */ /* 0x000fca0000820100 */
[----:B------:R-:W-:-:S04]  /*04f0*/  @!UP1 USEL UR4, URZ, 0xffffffff, UP0 ;  /* 0xffffffffff049887 */ /* 0x000fc80008000000 */
[----:B------:R-:W-:-:S04]  /*0500*/  ULOP3.LUT UR4, UR4, 0x1, URZ, 0xc0, !UPT ;  /* 0x0000000104047892 */ /* 0x000fc8000f8ec0ff */
[----:B------:R-:W-:-:S11]  /*0510*/  UISETP.NE.U32.AND UP2, UPT, UR4, 0x1, UPT ;  /* 0x000000010400788c */ /* 0x000fd6000bf45070 */
.L_x_8:
[----:B------:R-:W1:Y:S01]  /*0520*/  SHFL.IDX PT, R2, R91, RZ, 0x1f ;  /* 0x00001fff5b027589 */ /* 0x000e6200000e0000 */
[----:B------:R-:W-:-:S04]  /*0530*/  UISETP.NE.AND UP0, UPT, UR15, 0x2, UPT ;  /* 0x000000020f00788c */ /* 0x000fc8000bf05270 */
[----:B------:R-:W-:Y:S01]  /*0540*/  USEL UR46, URZ, 0x1, UP0 ;  /* 0x00000001ff2e7887 */ /* 0x000fe20008000000 */
[----:B-1----:R-:W-:-:S13]  /*0550*/  ISETP.NE.AND P0, PT, R2, RZ, PT ;  /* 0x000000ff0200720c */ /* 0x002fda0003f05270 */
[----:B------:R-:W-:Y:S05]  /*0560*/  @P0 BRA `(.L_x_9) ;  /* 0x0000000000b40947 */ /* 0x000fea0003800000 */
[----:B------:R-:W-:Y:S01]  /*0570*/  ELECT P0, URZ, PT ;  /* 0x0000000000ff782f */ /* 0x000fe20003800000 */
[----:B------:R-:W-:-:S12]  /*0580*/  BSSY.RECONVERGENT B0, `(.L_x_9) ;  /* 0x000002b000007945 */ /* 0x000fd80003800200 */
[----:B------:R-:W-:Y:S05]  /*0590*/  @!P0 BRA `(.L_x_10) ;  /* 0x0000000000a48947 */ /* 0x000fea0003800000 */
[----:B------:R-:W1:Y:S01]  /*05a0*/  S2UR UR4, SR_CgaCtaId ;  /* 0x00000000000479c3 */ /* 0x000e620000008800 */
[----:B------:R-:W-:Y:S01]  /*05b0*/  UMOV UR5, 0x400 ;  /* 0x0000040000057882 */ /* 0x000fe20000000000 */
[----:B------:R-:W-:Y:S02]  /*05c0*/  UMOV UR6, 0x1 ;  /* 0x0000000100067882 */ /* 0x000fe40000000000 */
[----:B------:R-:W-:-:S04]  /*05d0*/  UIADD3 UR6, UPT, UPT, -UR6, 0x100000, URZ ;  /* 0x0010000006067890 */ /* 0x000fc8000fffe1ff */
[----:B------:R-:W-:Y:S02]  /*05e0*/  USHF.L.U32 UR7, UR6, 0xb, URZ ;  /* 0x0000000b06077899 */ /* 0x000fe400080006ff */
[----:B------:R-:W-:Y:S02]  /*05f0*/  USHF.L.U32 UR6, UR6, 0x1, URZ ;  /* 0x0000000106067899 */ /* 0x000fe400080006ff */
[----:B-1----:R-:W-:Y:S01]  /*0600*/  ULEA UR4, UR4, UR5, 0x18 ;  /* 0x0000000504047291 */ /* 0x002fe2000f8ec0ff */
[----:B------:R-:W1:Y:S11]  /*0610*/  FENCE.VIEW.ASYNC.S ;  /* 0x00000000000073c6 */ /* 0x000e760000000000 */
[----:B-1----:R1:W3:Y:S01]  /*0620*/  SYNCS.EXCH.64 URZ, [UR4], UR6 ;  /* 0x0000000604ff75b2 */ /* 0x0022e20008000100 */
[----:B------:R1:W4:Y:S01]  /*0630*/  SYNCS.EXCH.64 URZ, [UR4+0x80], UR6 ;  /* 0x0000800604ff75b2 */ /* 0x0003220008000100 */
[----:B------:R1:W1:Y:S01]  /*0640*/  SYNCS.EXCH.64 URZ, [UR4+0x8], UR6 ;  /* 0x0000080604ff75b2 */ /* 0x0002620008000100 */
        /* <DEDUP_REMOVED lines=29> */
[----:B---34-:R-:W-:Y:S01]  /*0820*/  NOP ;  /* 0x0000000000007918 */ /* 0x018fe20000000000 */
.L_x_10:
[----:B-1----:R-:W-:Y:S05]  /*0830*/  BSYNC.RECONVERGENT B0 ;  /* 0x0000000000007941 */ /* 0x002fea0003800200 */
.L_x_9:
[----:B------:R-:W1:Y:S01]  /*0840*/  SHFL.IDX PT, R2, R91, RZ, 0x1f ;  /* 0x00001fff5b027589 */ /* 0x000e6200000e0000 */
[----:B------:R-:W-:Y:S01]  /*0850*/  NOP ;  /* 0x0000000000007918 */ /* 0x000fe20000000000 */
[----:B-1----:R-:W-:-:S13]  /*0860*/  ISETP.NE.AND P0, PT, R2, 0x1, PT ;  /* 0x000000010200780c */ /* 0x002fda0003f05270 */
[----:B------:R-:W-:Y:S05]  /*0870*/  @P0 BRA `(.L_x_11) ;  /* 0x0000000000500947 */ /* 0x000fea0003800000 */
[----:B------:R-:W1:Y:S01]  /*0880*/  S2UR UR4, SR_CgaCtaId ;  /* 0x00000000000479c3 */ /* 0x000e620000008800 */
[----:B------:R-:W-:Y:S01]  /*0890*/  UMOV UR5, 0x400 ;  /* 0x0000040000057882 */ /* 0x000fe20000000000 */
[----:B------:R-:W-:Y:S01]  /*08a0*/  UMOV UR8, 0x20 ;  /* 0x0000002000087882 */ /* 0x000fe20000000000 */
[----:B------:R-:W-:Y:S01]  /*08b0*/  UMOV UR6, 0x80 ;  /* 0x0000008000067882 */ /* 0x000fe20000000000 */
[----:B------:R-:W-:-:S04]  /*08c0*/  UIADD3 UR8, UPT, UPT, -UR8, 0x100000, URZ ;  /* 0x0010000008087890 */ /* 0x000fc8000fffe1ff */
[----:B------:R-:W-:Y:S02]  /*08d0*/  USHF.L.U32 UR9, UR8, 0xb, URZ ;  /* 0x0000000b08097899 */ /* 0x000fe400080006ff */
[----:B------:R-:W-:Y:S02]  /*08e0*/  USHF.L.U32 UR8, UR8, 0x1, URZ ;  /* 0x0000000108087899 */ /* 0x000fe400080006ff */
[----:B------:R-:W-:-:S04]  /*08f0*/  UIADD3 UR6, UPT, UPT, -UR6, 0x100000, URZ ;  /* 0x0010000006067890 */ /* 0x000fc8000fffe1ff */
[----:B------:R-:W-:Y:S02]  /*0900*/  USHF.L.U32 UR7, UR6, 0xb, URZ ;  /* 0x0000000b06077899 */ /* 0x000fe400080006ff */
[----:B------:R-:W-:Y:S01]  /*0910*/  USHF.L.U32 UR6, UR6, 0x1, URZ ;  /* 0x0000000106067899 */ /* 0x000fe200080006ff */
[----:B------:R-:W-:Y:S01]  /*0920*/  ELECT P0, URZ, PT ;  /* 0x0000000000ff782f */ /* 0x000fe20003800000 */
[----:B-1----:R-:W-:Y:S01]  /*0930*/  ULEA UR4, UR4, UR5, 0x18 ;  /* 0x0000000504047291 */ /* 0x002fe2000f8ec0ff */
[----:B------:R-:W1:Y:S11]  /*0940*/  FENCE.VIEW.ASYNC.S ;  /* 0x00000000000073c6 */ /* 0x000e760000000000 */
[----:B-1----:R1:W3:Y:S01]  /*0950*/  SYNCS.EXCH.64 URZ, [UR4+0x100], UR8 ;  /* 0x0001000804ff75b2 */ /* 0x0022e20008000100 */
[----:B------:R1:W4:Y:S01]  /*0960*/  SYNCS.EXCH.64 URZ, [UR4+0x118], UR6 ;  /* 0x0001180604ff75b2 */ /* 0x0003220008000100 */
[----:B------:R1:W1:Y:S01]  /*0970*/  SYNCS.EXCH.64 URZ, [UR4+0x108], UR8 ;  /* 0x0001080804ff75b2 */ /* 0x0002620008000100 */
[----:B------:R1:W1:Y:S01]  /*0980*/  SYNCS.EXCH.64 URZ, [UR4+0x120], UR6 ;  /* 0x0001200604ff75b2 */ /* 0x0002620008000100 */
[----:B------:R1:W1:Y:S01]  /*0990*/  SYNCS.EXCH.64 URZ, [UR4+0x110], UR8 ;  /* 0x0001100804ff75b2 */ /* 0x0002620008000100 */
[----:B------:R1:W1:Y:S01]  /*09a0*/  SYNCS.EXCH.64 URZ, [UR4+0x128], UR6 ;  /* 0x0001280604ff75b2 */ /* 0x0002620008000100 */
[----:B------:R-:W-:Y:S01]  /*09b0*/  NOP ;  /* 0x0000000000007918 */ /* 0x000fe20000000000 */
.L_x_11:
[----:B------:R-:W2:Y:S01]  /*09c0*/  SHFL.IDX PT, R2, R91, RZ, 0x1f ;  /* 0x00001fff5b027589 */ /* 0x000ea200000e0000 */
[----:B------:R-:W-:Y:S01]  /*09d0*/  NOP ;  /* 0x0000000000007918 */ /* 0x000fe20000000000 */
[----:B--2---:R-:W-:-:S13]  /*09e0*/  ISETP.NE.AND P0, PT, R2, 0x3, PT ;  /* 0x000000030200780c */ /* 0x004fda0003f05270 */
[----:B------:R-:W-:Y:S05]  /*09f0*/  @P0 BRA `(.L_x_12) ;  /* 0x0000000000300947 */ /* 0x000fea0003800000 */
[----:B-1----:R-:W1:Y:S01]  /*0a00*/  S2UR UR4, SR_CgaCtaId ;  /* 0x00000000000479c3 */ /* 0x002e620000008800 */
[----:B------:R-:W-:Y:S01]  /*0a10*/  UMOV UR6, 0x400 ;  /* 0x0000040000067882 */ /* 0x000fe20000000000 */
[----:B------:R-:W-:Y:S01]  /*0a20*/  UMOV UR5, 0x20 ;  /* 0x0000002000057882 */ /* 0x000fe20000000000 */
[----:B------:R-:W-:Y:S01]  /*0a30*/  ELECT P0, URZ, PT ;  /* 0x0000000000ff782f */ /* 0x000fe20003800000 */
[----:B-1----:R-:W-:Y:S02]  /*0a40*/  ULEA UR6, UR4, UR6, 0x18 ;  /* 0x0000000604067291 */ /* 0x002fe4000f8ec0ff */
[----:B------:R-:W-:-:S04]  /*0a50*/  UIADD3 UR4, UPT, UPT, -UR5, 0x100000, URZ ;  /* 0x0010000005047890 */ /* 0x000fc8000fffe1ff */
[----:B------:R-:W-:Y:S02]  /*0a60*/  USHF.L.U32 UR5, UR4, 0xb, URZ ;  /* 0x0000000b04057899 */ /* 0x000fe400080006ff */
[----:B------:R-:W-:Y:S01]  /*0a70*/  USHF.L.U32 UR4, UR4, 0x1, URZ ;  /* 0x0000000104047899 */ /* 0x000fe200080006ff */
[----:B------:R-:W1:Y:S11]  /*0a80*/  FENCE.VIEW.ASYNC.S ;  /* 0x00000000000073c6 */ /* 0x000e760000000000 */
[----:B-1----:R2:W1:Y:S01]  /*0a90*/  SYNCS.EXCH.64 URZ, [UR6+0x130], UR4 ;  /* 0x0001300406ff75b2 */ /* 0x0024620008000100 */
[----:B------:R2:W1:Y:S02]  /*0aa0*/  SYNCS.EXCH.64 URZ, [UR6+0x138], UR4 ;  /* 0x0001380406ff75b2 */ /* 0x0004640008000100 */
[----:B--2---:R-:W-:Y:S01]  /*0ab0*/  NOP ;  /* 0x0000000000007918 */ /* 0x004fe20000000000 */
.L_x_12:
[----:B------:R-:W2:Y:S01]  /*0ac0*/  SHFL.IDX PT, R2, R91, RZ, 0x1f ;  /* 0x00001fff5b027589 */ /* 0x000ea200000e0000 */
[----:B------:R-:W-:Y:S01]  /*0ad0*/  NOP ;  /* 0x0000000000007918 */ /* 0x000fe20000000000 */
[----:B--2---:R-:W-:-:S13]  /*0ae0*/  ISETP.NE.AND P0, PT, R2, 0x4, PT ;  /* 0x000000040200780c */ /* 0x004fda0003f05270 */
[----:B------:R-:W-:Y:S05]  /*0af0*/  @P0 BRA `(.L_x_13) ;  /* 0x0000000000440947 */ /* 0x000fea0003800000 */
[----:B-1----:R-:W1:Y:S01]  /*0b00*/  S2UR UR6, SR_CgaCtaId ;  /* 0x00000000000679c3 */ /* 0x002e620000008800 */
[----:B------:R-:W-:Y:S01]  /*0b10*/  UMOV UR4, 0x100 ;  /* 0x0000010000047882 */ /* 0x000fe20000000000 */
[----:B------:R-:W-:Y:S01]  /*0b20*/  UMOV UR5, 0x400 ;  /* 0x0000040000057882 */ /* 0x000fe20000000000 */
[----:B------:R-:W-:Y:S01]  /*0b30*/  USEL UR4, UR4, 0xe0, UP2 ;  /* 0x000000e004047887 */ /* 0x000fe20009000000 */
[----:B------:R-:W-:Y:S01]  /*0b40*/  UMOV UR8, 0x1 ;  /* 0x0000000100087882 */ /* 0x000fe20000000000 */
[----:B------:R-:W-:Y:S01]  /*0b50*/  ELECT P0, URZ, PT ;  /* 0x0000000000ff782f */ /* 0x000fe20003800000 */
[----:B------:R-:W-:-:S04]  /*0b60*/  UIADD3 UR8, UPT, UPT, -UR8, 0x100000, URZ ;  /* 0x0010000008087890 */ /* 0x000fc8000fffe1ff */
[----:B------:R-:W-:Y:S02]  /*0b70*/  USHF.L.U32 UR9, UR8, 0xb, URZ ;  /* 0x0000000b08097899 */ /* 0x000fe400080006ff */
[----:B------:R-:W-:Y:S02]  /*0b80*/  USHF.L.U32 UR8, UR8, 0x1, URZ ;  /* 0x0000000108087899 */ /* 0x000fe400080006ff */
[----:B-1----:R-:W-:Y:S02]  /*0b90*/  ULEA UR6, UR6, UR5, 0x18 ;  /* 0x0000000506067291 */ /* 0x002fe4000f8ec0ff */
[----:B------:R-:W-:-:S04]  /*0ba0*/  UIADD3 UR4, UPT, UPT, -UR4, 0x100000, URZ ;  /* 0x0010000004047890 */ /* 0x000fc8000fffe1ff */
[----:B------:R-:W-:Y:S02]  /*0bb0*/  USHF.L.U32 UR5, UR4, 0xb, URZ ;  /* 0x0000000b04057899 */ /* 0x000fe400080006ff */
[----:B------:R-:W-:Y:S01]  /*0bc0*/  USHF.L.U32 UR4, UR4, 0x1, URZ ;  /* 0x0000000104047899 */ /* 0x000fe200080006ff */
[----:B------:R-:W1:Y:S03]  /*0bd0*/  FENCE.VIEW.ASYNC.S ;  /* 0x00000000000073c6 */ /* 0x000e660000000000 */
[----:B-1----:R2:W1:Y:S08]  /*0be0*/  SYNCS.EXCH.64 URZ, [UR6+0x140], UR8 ;  /* 0x0001400806ff75b2 */ /* 0x0024700008000100 */
[----:B------:R2:W1:Y:S02]  /*0bf0*/  SYNCS.EXCH.64 URZ, [UR6+0x148], UR4 ;  /* 0x0001480406ff75b2 */ /* 0x0004640008000100 */
[----:B--2---:R-:W-:Y:S01]  /*0c00*/  NOP ;  /* 0x0000000000007918 */ /* 0x004fe20000000000 */
.L_x_13:
[----:B------:R-:W2:Y:S01]  /*0c10*/  SHFL.IDX PT, R2, R91, RZ, 0x1f ;  /* 0x00001fff5b027589 */ /* 0x000ea200000e0000 */
[----:B------:R-:W1:Y:S01]  /*0c20*/  S2UR UR50, SR_CTAID.X ;  /* 0x00000000003279c3 */ /* 0x000e620000002500 */
[----:B------:R-:W-:-:S07]  /*0c30*/  NOP ;  /* 0x0000000000007918 */ /* 0x000fce0000000000 */
[----:B------:R-:W1:Y:S01]  /*0c40*/  S2UR UR22, SR_CTAID.Y ;  /* 0x00000000001679c3 */ /* 0x000e620000002600 */
[----:B--2---:R-:W-:-:S13]  /*0c50*/  ISETP.NE.AND P0, PT, R2, 0x5, PT ;  /* 0x000000050200780c */ /* 0x004fda0003f05270 */
[----:B-1----:R-:W-:Y:S05]  /*0c60*/  @P0 BRA `(.L_x_14) ;  /* 0x0000000000480947 */ /* 0x002fea0003800000 */
        /* <DEDUP_REMOVED lines=13> */
[----:B-1----:R1:W2:Y:S01]  /*0d40*/  SYNCS.EXCH.64 URZ, [UR4+0x150], UR8 ;  /* 0x0001500804ff75b2 */ /* 0x0022a20008000100 */
[----:B------:R1:W1:Y:S01]  /*0d50*/  SYNCS.EXCH.64 URZ, [UR4+0x160], UR6 ;  /* 0x0001600604ff75b2 */ /* 0x0002620008000100 */
[----:B------:R1:W1:Y:S01]  /*0d60*/  SYNCS.EXCH.64 URZ, [UR4+0x158], UR8 ;  /* 0x0001580804ff75b2 */ /* 0x0002620008000100 */
[----:B------:R1:W1:Y:S01]  /*0d70*/  SYNCS.EXCH.64 URZ, [UR4+0x168], UR6 ;  /* 0x0001680604ff75b2 */ /* 0x0002620008000100 */
[----:B------:R-:W-:Y:S01]  /*0d80*/  NOP ;  /* 0x0000000000007918 */ /* 0x000fe20000000000 */
.L_x_14:
[----:B------:R-:W-:-:S05]  /*0d90*/  CS2R.32 R85, SR_CgaSize ;  /* 0x0000000000557805 */ /* 0x000fca0000008a00 */
[----:B------:R-:W-:-:S05]  /*0da0*/  IMAD R85, R85, -0xa0, RZ ;  /* 0xffffff6055557824 */ /* 0x000fca00078e02ff */
[----:B------:R-:W-:-:S14]  /*0db0*/  R2UR UR5, R85 ;  /* 0x00000000550572ca */ /* 0x000fdc00000e0000 */
[----:B------:R-:W3:Y:S01]  /*0dc0*/  LDCU UR5, c[0x0][UR5+0x2b0] ;  /* 0x00005600050577ac */ /* 0x000ee20008000800 */
[----:B------:R-:W-:Y:S02]  /*0dd0*/  I2FP.F32.U32 R5, UR50 ;  /* 0x0000003200057c45 */ /* 0x000fe40008201000 */
[----:B------:R-:W-:-:S05]  /*0de0*/  CS2R.32 R2, SR_CgaSize ;  /* 0x0000000000027805 */ /* 0x000fca0000008a00 */
[----:B------:R-:W-:-:S06]  /*0df0*/  IMAD R2, R2, -0xa0, RZ ;  /* 0xffffff6002027824 */ /* 0x000fcc00078e02ff */
[----:B------:R-:W4:Y:S01]  /*0e00*/  LDC R2, c[0x0][R2+0x2a0] ;  /* 0x0000a80002027b82 */ /* 0x000f220000000800 */
[----:B------:R-:W-:Y:S02]  /*0e10*/  I2FP.F32.U32 R4, UR22 ;  /* 0x0000001600047c45 */ /* 0x000fe40008201000 */
[----:B------:R-:W-:-:S05]  /*0e20*/  CS2R.32 R85, SR_CgaSize ;  /* 0x0000000000557805 */ /* 0x000fca0000008a00 */
[----:B------:R-:W-:-:S05]  /*0e30*/  IMAD R85, R85, -0xa0, RZ ;  /* 0xffffff6055557824 */ /* 0x000fca00078e02ff */
[----:B-1----:R-:W-:-:S14]  /*0e40*/  R2UR UR4, R85 ;  /* 0x00000000550472ca */ /* 0x002fdc00000e0000 */
[----:B------:R-:W1:Y:S01]  /*0e50*/  LDCU UR4, c[0x0][UR4+0x2b4] ;  /* 0x00005680040477ac */ /* 0x000e620008000800 */
[----:B------:R-:W-:Y:S01]  /*0e60*/  NOP ;  /* 0x0000000000007918 */ /* 0x000fe20000000000 */
[----:B------:R-:W2:Y:S01]  /*0e70*/  S2R R17, SR_CTAID.Z ;  /* 0x0000000000117919 */ /* 0x000ea20000002700 */
[----:B------:R-:W4:Y:S01]  /*0e80*/  LDCU UR18, c[0x0][0xc24] ;  /* 0x00018480ff1277ac */ /* 0x000f220008000800 */
[----:B------:R-:W-:-:S05]  /*0e90*/  CS2R.32 R3, SR_CgaSize ;  /* 0x0000000000037805 */ /* 0x000fca0000008a00 */
[----:B------:R-:W-:-:S06]  /*0ea0*/  IMAD R3, R3, -0xa0, RZ ;  /* 0xffffff6003037824 */ /* 0x000fcc00078e02ff */
[----:B------:R-:W2:Y:S01]  /*0eb0*/  LDC R3, c[0x0][R3+0x2a4] ;  /* 0x0000a90003037b82 */ /* 0x000ea20000000800 */
[----:B---3--:R-:W-:Y:S01]  /*0ec0*/  FMUL R5, R5, UR5 ;  /* 0x0000000505057c20 */ /* 0x008fe20008400000 */
[----:B-1----:R-:W-:-:S03]  /*0ed0*/  FMUL R4, R4, UR4 ;  /* 0x0000000404047c20 */ /* 0x002fc60008400000 */
[----:B------:R-:W1:Y:S01]  /*0ee0*/  F2I.U32.TRUNC.NTZ R85, R5 ;  /* 0x0000000500557305 */ /* 0x000e62000020f000 */
[----:B----4-:R-:W-:-:S07]  /*0ef0*/  UISETP.GE.AND UP0, UPT, UR18, 0x1, UPT ;  /* 0x000000011200788c */ /* 0x010fce000bf06270 */
[----:B------:R-:W3:Y:S01]  /*0f00*/  F2I.U32.TRUNC.NTZ R84, R4 ;  /* 0x0000000400547305 */ /* 0x000ee2000020f000 */
[----:B-1----:R-:W-:-:S05]  /*0f10*/  IADD3 R85, PT, PT, -R85, RZ, RZ ;  /* 0x000000ff55557210 */ /* 0x002fca0007ffe1ff */
[----:B------:R-:W-:Y:S01]  /*0f20*/  IMAD R85, R2, R85, UR50 ;  /* 0x0000003202557e24 */ /* 0x000fe2000f8e0255 */
[----:B---3--:R-:W-:-:S05]  /*0f30*/  IADD3 R84, PT, PT, -R84, RZ, RZ ;  /* 0x000000ff54547210 */ /* 0x008fca0007ffe1ff */
[----:B--2---:R-:W-:Y:S01]  /*0f40*/  IMAD R84, R3, R84, UR22 ;  /* 0x0000001603547e24 */ /* 0x004fe2000f8e0254 */
[----:B------:R-:W-:Y:S06]  /*0f50*/  BAR.SYNC.DEFER_BLOCKING 0x0 ;  /* 0x0000000000007b1d */ /* 0x000fec0000010000 */
[----:B------:R-:W-:Y:S05]  /*0f60*/  BRA.U !UP0, `(.L_x_15) ;  /* 0x0000000108d47547 */ /* 0x000fea000b800000 */
[----:B------:R-:W1:Y:S01]  /*0f70*/  LDCU.128 UR24, c[0x0][0xc10] ;  /* 0x00018200ff1877ac */ /* 0x000e620008000c00 */
[----:B------:R-:W2:Y:S01]  /*0f80*/  LDCU UR14, c[0x0][0x370] ;  /* 0x00006e00ff0e77ac */ /* 0x000ea20008000800 */
[----:B------:R-:W3:Y:S01]  /*0f90*/  LDCU UR6, c[0x0][0x374] ;  /* 0x00006e80ff0677ac */ /* 0x000ee20008000800 */
[----:B------:R-:W4:Y:S01]  /*0fa0*/  LDCU UR19, c[0x0][0xc0c] ;  /* 0x00018180ff1377ac */ /* 0x000f220008000800 */
[----:B------:R-:W4:Y:S01]  /*0fb0*/  LDCU UR20, c[0x0][0xc20] ;  /* 0x00018400ff1477ac */ /* 0x000f220008000800 */
[----:B------:R-:W4:Y:S01]  /*0fc0*/  LDCU.64 UR16, c[0x0][0xc28] ;  /* 0x00018500ff1077ac */ /* 0x000f220008000a00 */
[----:B-1----:R-:W-:Y:S02]  /*0fd0*/  UISETP.NE.AND UP0, UPT, UR26, 0x1, UPT ;  /* 0x000000011a00788c */ /* 0x002fe4000bf05270 */
[----:B---3--:R-:W-:Y:S02]  /*0fe0*/  UIMAD.WIDE.U32 UR4, UR6, UR27, URZ ;  /* 0x0000001b060472a5 */ /* 0x008fe4000f8e00ff */
[----:B--2---:R-:W-:-:S02]  /*0ff0*/  UIMAD.WIDE.U32 UR8, UR14, UR24, URZ ;  /* 0x000000180e0872a5 */ /* 0x004fc4000f8e00ff */
[----:B----4-:R-:W-:Y:S02]  /*1000*/  UISETP.NE.AND UP1, UPT, UR19, 0x1, UPT ;  /* 0x000000011300788c */ /* 0x010fe4000bf25270 */
[----:B------:R-:W-:Y:S01]  /*1010*/  UISETP.NE.AND UP4, UPT, UR18, 0x1, UPT ;  /* 0x000000011200788c */ /* 0x000fe2000bf85270 */
[----:B------:R-:W-:Y:S01]  /*1020*/  UMOV UR4, UR5 ;  /* 0x0000000500047c82 */ /* 0x000fe20008000000 */
[----:B------:R-:W-:Y:S02]  /*1030*/  UIMAD.WIDE.U32 UR10, UR22, UR27, URZ ;  /* 0x0000001b160a72a5 */ /* 0x000fe4000f8e00ff */
[----:B------:R-:W-:Y:S02]  /*1040*/  @UP0 USHF.R.U32.HI UR6, URZ, UR20, UR4 ;  /* 0x00000014ff060299 */ /* 0x000fe40008011604 */
[----:B------:R-:W-:Y:S01]  /*1050*/  UIMAD.WIDE.U32 UR12, UR50, UR24, URZ ;  /* 0x00000018320c72a5 */ /* 0x000fe2000f8e00ff */
[----:B------:R-:W-:Y:S02]  /*1060*/  UMOV UR4, UR9 ;  /* 0x0000000900047c82 */ /* 0x000fe40008000000 */
[----:B------:R-:W-:Y:S01]  /*1070*/  UMOV UR7, UR11 ;  /* 0x0000000b00077c82 */ /* 0x000fe20008000000 */
[----:B------:R-:W-:-:S02]  /*1080*/  @UP1 USHF.R.U32.HI UR14, URZ, UR25, UR4 ;  /* 0x00000019ff0e1299 */ /* 0x000fc40008011604 */
[----:B------:R-:W-:Y:S02]  /*1090*/  UIMAD.WIDE.U32 UR4, UR6, UR16, URZ ;  /* 0x00000010060472a5 */ /* 0x000fe4000f8e00ff */
[----:B------:R-:W-:Y:S02]  /*10a0*/  UIMAD.WIDE.U32 UR8, UR14, UR16, URZ ;  /* 0x000000100e0872a5 */ /* 0x000fe4000f8e00ff */
[----:B------:R-:W-:-:S03]  /*10b0*/  USHF.R.U32.HI UR10, URZ, UR20, UR7 ;  /* 0x00000014ff0a7299 */ /* 0x000fc60008011607 */
[----:B------:R-:W-:Y:S01]  /*10c0*/  UMOV UR4, UR5 ;  /* 0x0000000500047c82 */ /* 0x000fe20008000000 */
[----:B------:R-:W-:Y:S01]  /*10d0*/  UMOV UR7, UR13 ;  /* 0x0000000d00077c82 */ /* 0x000fe20008000000 */
[----:B------:R-:W-:Y:S01]  /*10e0*/  @UP4 USHF.R.U32.HI UR6, URZ, UR17, UR4 ;  /* 0x00000011ff064299 */ /* 0x000fe20008011604 */
[----:B------:R-:W-:Y:S01]  /*10f0*/  UMOV UR5, UR9 ;  /* 0x0000000900057c82 */ /* 0x000fe20008000000 */
[----:B------:R-:W-:Y:S02]  /*1100*/  USHF.R.U32.HI UR7, URZ, UR25, UR7 ;  /* 0x00000019ff077299 */ /* 0x000fe40008011607 */
[----:B------:R-:W-:Y:S02]  /*1110*/  USEL UR4, UR22, UR10, !UP0 ;  /* 0x0000000a16047287 */ /* 0x000fe4000c000000 */
[----:B------:R-:W-:Y:S02]  /*1120*/  UIMAD UR6, UR6, UR18, URZ ;  /* 0x00000012060672a4 */ /* 0x000fe4000f8e02ff */
[----:B------:R-:W-:-:S02]  /*1130*/  @UP4 USHF.R.U32.HI UR14, URZ, UR17, UR5 ;  /* 0x00000011ff0e4299 */ /* 0x000fc40008011605 */
[----:B------:R-:W-:Y:S02]  /*1140*/  USEL UR5, UR50, UR7, !UP1 ;  /* 0x0000000732057287 */ /* 0x000fe4000c800000 */
[----:B------:R-:W-:Y:S02]  /*1150*/  UISETP.GE.AND UP0, UPT, UR4, UR6, UPT ;  /* 0x000000060400728c */ /* 0x000fe4000bf06270 */
[----:B------:R-:W-:Y:S02]  /*1160*/  UIMAD UR8, UR14, UR18, URZ ;  /* 0x000000120e0872a4 */ /* 0x000fe4000f8e02ff */
[----:B------:R-:W-:Y:S02]  /*1170*/  UIMAD.WIDE.U32 UR6, UR4, UR16, URZ ;  /* 0x00000010040672a5 */ /* 0x000fe4000f8e00ff */
[----:B------:R-:W-:Y:S02]  /*1180*/  UISETP.GE.OR UP0, UPT, UR5, UR8, UP0 ;  /* 0x000000080500728c */ /* 0x000fe40008706670 */
[----:B------:R-:W-:-:S02]  /*1190*/  UIMAD.WIDE.U32 UR8, UR5, UR16, URZ ;  /* 0x00000010050872a5 */ /* 0x000fc4000f8e00ff */
[----:B------:R-:W-:Y:S01]  /*11a0*/  UIADD3 UR10, UPT, UPT, -UR4, URZ, URZ ;  /* 0x000000ff040a7290 */ /* 0x000fe2000fffe1ff */
[----:B------:R-:W-:Y:S02]  /*11b0*/  UMOV UR6, UR7 ;  /* 0x0000000700067c82 */ /* 0x000fe40008000000 */
[----:B------:R-:W-:Y:S02]  /*11c0*/  USHF.R.U32.HI UR6, URZ, UR17, UR6 ;  /* 0x00000011ff067299 */ /* 0x000fe40008011606 */
[----:B------:R-:W-:Y:S02]  /*11d0*/  UIMAD UR10, UR26, UR10, UR22 ;  /* 0x0000000a1a0a72a4 */ /* 0x000fe4000f8e0216 */
[----:B------:R-:W-:Y:S01]  /*11e0*/  USEL UR6, UR4, UR6, !UP4 ;  /* 0x0000000604067287 */ /* 0x000fe2000e000000 */
[----:B------:R-:W-:Y:S01]  /*11f0*/  @!UP0 UMOV UR7, UR9 ;  /* 0x0000000900078c82 */ /* 0x000fe20008000000 */
[----:B------:R-:W-:Y:S02]  /*1200*/  UIADD3 UR9, UPT, UPT, -UR5, URZ, URZ ;  /* 0x000000ff05097290 */ /* 0x000fe4000fffe1ff */
[----:B------:R-:W-:-:S02]  /*1210*/  @!UP0 USHF.R.U32.HI UR7, URZ, UR17, UR7 ;  /* 0x00000011ff078299 */ /* 0x000fc40008011607 */
[----:B------:R-:W-:Y:S02]  /*1220*/  UIADD3 UR8, UPT, UPT, -UR6, URZ, URZ ;  /* 0x000000ff06087290 */ /* 0x000fe4000fffe1ff */
[----:B------:R-:W-:Y:S02]  /*1230*/  @!UP0 USEL UR7, UR5, UR7, !UP4 ;  /* 0x0000000705078287 */ /* 0x000fe4000e000000 */
[----:B------:R-:W-:Y:S02]  /*1240*/  UIMAD UR8, UR18, UR8, UR4 ;  /* 0x00000008120872a4 */ /* 0x000fe4000f8e0204 */
[----:B------:R-:W-:Y:S02]  /*1250*/  @!UP0 UIADD3 UR6, UPT, UPT, UR6, -UR7, URZ ;  /* 0x8000000706068290 */ /* 0x000fe4000fffe0ff */
[----:B------:R-:W-:Y:S02]  /*1260*/  @!UP0 UIMAD UR8, UR8, UR14, UR7 ;  /* 0x0000000e080882a4 */ /* 0x000fe4000f8e0207 */
[----:B------:R-:W-:-:S02]  /*1270*/  @!UP0 UIMAD UR4, UR6, UR18, UR5 ;  /* 0x00000012060482a4 */ /* 0x000fc4000f8e0205 */
[----:B------:R-:W-:Y:S02]  /*1280*/  UIMAD UR6, UR19, UR9, UR50 ;  /* 0x00000009130672a4 */ /* 0x000fe4000f8e0232 */
[----:B------:R-:W-:Y:S01]  /*1290*/  UIMAD UR22, UR4, UR26, UR10 ;  /* 0x0000001a041672a4 */ /* 0x000fe2000f8e020a */
[----:B------:R-:W-:Y:S02]  /*12a0*/  @!UP0 UMOV UR5, UR8 ;  /* 0x0000000800058c82 */ /* 0x000fe40008000000 */
[----:B------:R-:W-:-:S12]  /*12b0*/  UIMAD UR50, UR5, UR19, UR6 ;  /* 0x00000013053272a4 */ /* 0x000fd8000f8e0206 */
.L_x_15:
[----:B------:R-:W1:Y:S02]  /*12c0*/  LDCU UR4, c[0x0][0xc30] ;  /* 0x00018600ff0477ac */ /* 0x000e640008000800 */
[----:B-1----:R-:W-:-:S09]  /*12d0*/  UISETP.NE.AND UP0, UPT, UR4, 0x1, UPT ;  /* 0x000000010400788c */ /* 0x002fd2000bf05270 */
[----:B------:R-:W-:Y:S05]  /*12e0*/  BRA.U UP0, `(.L_x_16) ;  /* 0x0000000100447547 */ /* 0x000fea000b800000 */
[----:B------:R-:W1:Y:S01]  /*12f0*/  LDCU.128 UR8, c[0x0][0xc10] ;  /* 0x00018200ff0877ac */ /* 0x000e620008000c00 */
[----:B------:R-:W2:Y:S01]  /*1300*/  LDCU UR12, c[0x0][0xc0c] ;  /* 0x00018180ff0c77ac */ /* 0x000ea20008000800 */
[----:B------:R-:W3:Y:S01]  /*1310*/  LDCU UR13, c[0x0][0xc20] ;  /* 0x00018400ff0d77ac */ /* 0x000ee20008000800 */
[----:B-1----:R-:W-:Y:S02]  /*1320*/  UIMAD.WIDE.U32 UR6, UR50, UR8, URZ ;  /* 0x00000008320672a5 */ /* 0x002fe4000f8e00ff */
[----:B------:R-:W-:Y:S02]  /*1330*/  UIMAD.WIDE.U32 UR4, UR22, UR11, URZ ;  /* 0x0000000b160472a5 */ /* 0x000fe4000f8e00ff */
[----:B--2---:R-:W-:Y:S02]  /*1340*/  UISETP.NE.AND UP1, UPT, UR12, 0x1, UPT ;  /* 0x000000010c00788c */ /* 0x004fe4000bf25270 */
[----:B------:R-:W-:Y:S01]  /*1350*/  UISETP.NE.AND UP0, UPT, UR10, 0x1, UPT ;  /* 0x000000010a00788c */ /* 0x000fe2000bf05270 */
[----:B------:R-:W-:-:S02]  /*1360*/  UMOV UR6, UR7 ;  /* 0x0000000700067c82 */ /* 0x000fc40008000000 */
[----:B------:R-:W-:Y:S01]  /*1370*/  UMOV UR4, UR5 ;  /* 0x0000000500047c82 */ /* 0x000fe20008000000 */
[----:B------:R-:W-:Y:S02]  /*1380*/  USHF.R.U32.HI UR6, URZ, UR9, UR6 ;  /* 0x00000009ff067299 */ /* 0x000fe40008011606 */
[----:B---3--:R-:W-:Y:S02]  /*1390*/  USHF.R.U32.HI UR4, URZ, UR13, UR4 ;  /* 0x0000000dff047299 */ /* 0x008fe40008011604 */
[----:B------:R-:W-:Y:S02]  /*13a0*/  USEL UR5, UR50, UR6, !UP1 ;  /* 0x0000000632057287 */ /* 0x000fe4000c800000 */
[----:B------:R-:W-:-:S04]  /*13b0*/  USEL UR4, UR22, UR4, !UP0 ;  /* 0x0000000416047287 */ /* 0x000fc8000c000000 */
[----:B------:R-:W-:Y:S02]  /*13c0*/  UIADD3 UR6, UPT, UPT, UR5, -UR4, URZ ;  /* 0x8000000405067290 */ /* 0x000fe4000fffe0ff */
[----:B------:R-:W-:Y:S02]  /*13d0*/  UIADD3 UR4, UPT, UPT, -UR5, UR4, URZ ;  /* 0x0000000405047290 */ /* 0x000fe4000fffe1ff */
[----:B------:R-:W-:Y:S02]  /*13e0*/  UIMAD UR22, UR6, UR10, UR22 ;  /* 0x0000000a061672a4 */ /* 0x000fe4000f8e0216 */
[----:B------:R-:W-:-:S12]  /*13f0*/  UIMAD UR50, UR4, UR12, UR50 ;  /* 0x0000000c043272a4 */ /* 0x000fd8000f8e0232 */
.L_x_16:
[----:B------:R-:W-:Y:S01]  /*1400*/  BAR.SYNC.DEFER_BLOCKING 0x0 ;  /* 0x0000000000007b1d */ /* 0x000fe20000010000 */
[----:B------:R-:W-:Y:S01]  /*1410*/  UISETP.NE.AND UP0, UPT, UR15, 0x2, UPT ;  /* 0x000000020f00788c */ /* 0x000fe2000bf05270 */
[----:B------:R-:W-:Y:S02]  /*1420*/  ISETP.NE.OR P2, PT, R0, 0x2, !P2 ;  /* 0x000000020000780c */ /* 0x000fe40005745670 */
[----:B------:R-:W-:Y:S02]  /*1430*/  LOP3.LUT R0, R99, 0x1f, RZ, 0xc0, !PT ;  /* 0x0000001f63007812 */ /* 0x000fe400078ec0ff */
[----:B------:R-:W1:Y:S04]  /*1440*/  LDCU UR39, c[0x0][0xc24] ;  /* 0x00018480ff2777ac */ /* 0x000e680008000800 */
[----:B------:R-:W-:Y:S05]  /*1450*/  BRA.U UP0, `(.L_x_17) ;  /* 0x0000002100187547 */ /* 0x000fea000b800000 */
[----:B------:R-:W2:Y:S01]  /*1460*/  LDCU UR5, c[0x0][0x388] ;  /* 0x00007100ff0577ac */ /* 0x000ea20008000800 */
[----:B------:R-:W-:Y:S01]  /*1470*/  PLOP3.LUT P1, PT, PT, PT, UP2, 0x80, 0x8 ;  /* 0x000000000008781c */ /* 0x000fe20003f2f028 */
[----:B------:R-:W-:Y:S01]  /*1480*/  IMAD.MOV.U32 R2, RZ, RZ, RZ ;  /* 0x000000ffff027224 */ /* 0x000fe200078e00ff */
[----:B------:R-:W-:Y:S01]  /*1490*/  ISETP.EQ.OR P3, PT, R0, RZ, P2 ;  /* 0x000000ff0000720c */ /* 0x000fe20001762670 */
[----:B------:R-:W3:Y:S01]  /*14a0*/  LDCU UR8, c[0x0][0x38c] ;  /* 0x00007180ff0877ac */ /* 0x000ee20008000800 */
[----:B------:R-:W-:Y:S01]  /*14b0*/  PLOP3.LUT P1, PT, P1, PT, PT, 0x8, 0x80 ;  /* 0x000000000080781c */ /* 0x000fe20000f2e170 */
[----:B------:R-:W4:Y:S01]  /*14c0*/  LDCU.64 UR6, c[0x0][0x390] ;  /* 0x00007200ff0677ac */ /* 0x000f220008000a00 */
[----:B------:R-:W1:Y:S01]  /*14d0*/  LDCU UR53, c[0x0][0x370] ;  /* 0x00006e00ff3577ac */ /* 0x000e620008000800 */
[----:B------:R-:W1:Y:S01]  /*14e0*/  LDCU.64 UR42, c[0x0][0x348] ;  /* 0x00006900ff2a77ac */ /* 0x000e620008000a00 */
[----:B--2---:R-:W-:Y:S01]  /*14f0*/  UIADD3 UR5, UPT, UPT, UR5, 0x1f, URZ ;  /* 0x0000001f05057890 */ /* 0x004fe2000fffe0ff */
[----:B------:R-:W2:Y:S03]  /*1500*/  LDCU UR52, c[0x0][0x374] ;  /* 0x00006e80ff3477ac */ /* 0x000ea60008000800 */
[----:B------:R-:W-:Y:S01]  /*1510*/  USHF.R.S32.HI UR4, URZ, 0x1f, UR5 ;  /* 0x0000001fff047899 */ /* 0x000fe20008011405 */
[----:B------:R-:W-:Y:S01]  /*1520*/  UMOV UR26, 0x1 ;  /* 0x00000001001a7882 */ /* 0x000fe20000000000 */
[----:B------:R-:W-:-:S02]  /*1530*/  UMOV UR31, URZ ;  /* 0x000000ff001f7c82 */ /* 0x000fc40008000000 */
[----:B------:R-:W-:Y:S01]  /*1540*/  ULEA.HI UR4, UR4, UR5, URZ, 0x5 ;  /* 0x0000000504047291 */ /* 0x000fe2000f8f28ff */
[----:B------:R-:W-:Y:S01]  /*1550*/  UMOV UR36, URZ ;  /* 0x000000ff00247c82 */ /* 0x000fe20008000000 */
[----:B------:R-:W-:Y:S02]  /*1560*/  UMOV UR38, URZ ;  /* 0x000000ff00267c82 */ /* 0x000fe40008000000 */
[----:B------:R-:W-:-:S04]  /*1570*/  USHF.R.S32.HI UR4, URZ, 0x5, UR4 ;  /* 0x00000005ff047899 */ /* 0x000fc80008011404 */
[----:B---3--:R-:W-:-:S04]  /*1580*/  UIMAD UR4, UR4, UR8, URZ ;  /* 0x00000008040472a4 */ /* 0x008fc8000f8e02ff */
[----:B----4-:R-:W-:-:S04]  /*1590*/  UIMAD UR4, UR4, UR6, URZ ;  /* 0x00000006040472a4 */ /* 0x010fc8000f8e02ff */
[----:B------:R-:W-:-:S04]  /*15a0*/  UIMAD UR54, UR4, UR7, URZ ;  /* 0x00000007043672a4 */ /* 0x000fc8000f8e02ff */
[----:B------:R-:W-:Y:S02]  /*15b0*/  UISETP.NE.AND UP1, UPT, UR54, URZ, UPT ;  /* 0x000000ff3600728c */ /* 0x000fe4000bf25270 */
[----:B------:R-:W-:-:S04]  /*15c0*/  UISETP.LT.U32.AND UP0, UPT, UR54, 0x10, UPT ;  /* 0x000000103600788c */ /* 0x000fc8000bf01070 */
[----:B------:R-:W-:-:S04]  /*15d0*/  USEL UR4, UR54, 0x10, UP0 ;  /* 0x0000001036047887 */ /* 0x000fc80008000000 */
[----:B------:R-:W-:Y:S02]  /*15e0*/  UIADD3 UR5, UPT, UPT, UR4, -0x1, URZ ;  /* 0xffffffff04057890 */ /* 0x000fe4000fffe0ff */
[----:B------:R-:W-:Y:S02]  /*15f0*/  @!UP1 UIADD3 UR5, UPT, UPT, UR4, URZ, URZ ;  /* 0x000000ff04059290 */ /* 0x000fe4000fffe0ff */
[----:B------:R-:W-:Y:S02]  /*1600*/  UIADD3 UR51, UPT, UPT, UR54, -UR4, URZ ;  /* 0x8000000436337290 */ /* 0x000fe4000fffe0ff */
[----:B-12---:R-:W-:-:S12]  /*1610*/  UIADD3 UR55, UPT, UPT, UR5, 0x1, URZ ;  /* 0x0000000105377890 */ /* 0x006fd8000fffe0ff */
.L_x_33:
[----:B------:R-:W1:Y:S01]  /*1620*/  S2UR UR30, SR_CgaCtaId ;  /* 0x00000000001e79c3 */ /* 0x000e620000008800 */
[----:B------:R-:W-:Y:S01]  /*1630*/  UMOV UR4, 0x400 ;  /* 0x0000040000047882 */ /* 0x000fe20000000000 */
[----:B------:R-:W-:Y:S01]  /*1640*/  MOV R0, UR26 ;  /* 0x0000001a00007c02 */ /* 0x000fe20008000f00 */
[----:B------:R-:W-:Y:S02]  /*1650*/  UISETP.NE.AND UP0, UPT, UR54, URZ, UPT ;  /* 0x000000ff3600728c */ /* 0x000fe4000bf05270 */
[----:B------:R-:W-:Y:S01]  /*1660*/  USHF.L.U32 UR19, UR22, 0x6, URZ ;  /* 0x0000000616137899 */ /* 0x000fe200080006ff */
[----:B------:R-:W-:Y:S01]  /*1670*/  SHF.L.U32 R0, R0, 0x1f, RZ ;  /* 0x0000001f00007819 */ /* 0x000fe200000006ff */
[----:B------:R-:W-:Y:S01]  /*1680*/  USHF.L.U32 UR44, UR50, 0x7, URZ ;  /* 0x00000007322c7899 */ /* 0x000fe200080006ff */
[----:B------:R-:W-:Y:S01]  /*1690*/  UMOV UR27, URZ ;  /* 0x000000ff001b7c82 */ /* 0x000fe20008000000 */
[----:B------:R-:W-:Y:S01]  /*16a0*/  UMOV UR22, URZ ;  /* 0x000000ff00167c82 */ /* 0x000fe20008000000 */
[----:B------:R-:W-:Y:S01]  /*16b0*/  UMOV UR21, URZ ;  /* 0x000000ff00157c82 */ /* 0x000fe20008000000 */
[----:B------:R-:W-:Y:S01]  /*16c0*/  UMOV UR20, URZ ;  /* 0x000000ff00147c82 */ /* 0x000fe20008000000 */
[----:B-1----:R-:W-:-:S04]  /*16d0*/  ULEA UR30, UR30, UR4, 0x18 ;  /* 0x000000041e1e7291 */ /* 0x002fc8000f8ec0ff */
[----:B------:R-:W-:-:S09]  /*16e0*/  ULEA UR4, UR31, UR30, 0x3 ;  /* 0x0000001e1f047291 */ /* 0x000fd2000f8e18ff */
[----:B------:R1:W2:Y:S01]  /*16f0*/  SYNCS.PHASECHK.TRANS64.TRYWAIT P0, [UR4+0x80], R0 ;  /* 0x00008000ff0075a7 */ /* 0x0002a20008001104 */
[----:B------:R-:W-:Y:S05]  /*1700*/  BRA.U !UP0, `(.L_x_18) ;  /* 0x0000000508987547 */ /* 0x000fea000b800000 */
[----:B------:R-:W3:Y:S01]  /*1710*/  LDCU.128 UR12, c[0x0][0x480] ;  /* 0x00009000ff0c77ac */ /* 0x000ee20008000c00 */
[----:B------:R-:W4:Y:S01]  /*1720*/  LDCU.128 UR8, c[0x0][0x490] ;  /* 0x00009200ff0877ac */ /* 0x000f220008000c00 */
[----:B------:R-:W1:Y:S01]  /*1730*/  LDCU.64 UR20, c[0x0][0x4c0] ;  /* 0x00009800ff1477ac */ /* 0x000e620008000a00 */
[----:B------:R-:W1:Y:S01]  /*1740*/  LDCU.64 UR16, c[0x0][0x4f0] ;  /* 0x00009e00ff1077ac */ /* 0x000e620008000a00 */
[----:B------:R-:W1:Y:S01]  /*1750*/  LDCU UR18, c[0x0][0x4c8] ;  /* 0x00009900ff1277ac */ /* 0x000e620008000800 */
[----:B---3--:R-:W-:Y:S02]  /*1760*/  UIMAD.WIDE.U32 UR4, UR44, UR13, URZ ;  /* 0x0000000d2c0472a5 */ /* 0x008fe4000f8e00ff */
[----:B------:R-:W-:Y:S02]  /*1770*/  UISETP.NE.AND UP0, UPT, UR12, 0x1, UPT ;  /* 0x000000010c00788c */ /* 0x000fe4000bf05270 */
[----:B------:R-:W-:Y:S01]  /*1780*/  USHF.R.U32.HI UR5, URZ, UR14, UR5 ;  /* 0x0000000eff057299 */ /* 0x000fe20008011605 */
[----:B------:R-:W3:Y:S03]  /*1790*/  LDCU UR45, c[0x0][0x38c] ;  /* 0x00007180ff2d77ac */ /* 0x000ee60008000800 */
[----:B------:R-:W-:-:S02]  /*17a0*/  USEL UR5, UR44, UR5, !UP0 ;  /* 0x000000052c057287 */ /* 0x000fc4000c000000 */
[----:B------:R-:W-:Y:S02]  /*17b0*/  UISETP.NE.AND UP0, UPT, UR15, 0x1, UPT ;  /* 0x000000010f00788c */ /* 0x000fe4000bf05270 */
[----:B----4-:R-:W-:Y:S01]  /*17c0*/  UIMAD.WIDE.U32 UR6, UR5, UR8, URZ ;  /* 0x00000008050672a5 */ /* 0x010fe2000f8e00ff */
[----:B------:R-:W4:Y:S01]  /*17d0*/  LDCU UR8, c[0x0][0x4a0] ;  /* 0x00009400ff0877ac */ /* 0x000f220008000800 */
[----:B------:R-:W1:Y:S05]  /*17e0*/  LDCU UR23, c[0x0][0x4cc] ;  /* 0x00009980ff1777ac */ /* 0x000e6a0008000800 */
[----:B------:R-:W-:Y:S01]  /*17f0*/  UMOV UR4, UR7 ;  /* 0x0000000700047c82 */ /* 0x000fe20008000000 */
[----:B------:R-:W1:Y:S01]  /*1800*/  LDCU.64 UR40, c[0x0][0x390] ;  /* 0x00007200ff2877ac */ /* 0x000e620008000a00 */
[----:B------:R-:W-:Y:S01]  /*1810*/  USHF.R.U32.HI UR4, URZ, UR9, UR4 ;  /* 0x00000009ff047299 */ /* 0x000fe20008011604 */
[----:B------:R-:W1:Y:S03]  /*1820*/  LDCU UR9, c[0x0][0x4ec] ;  /* 0x00009d80ff0977ac */ /* 0x000e660008000800 */
[----:B------:R-:W-:-:S02]  /*1830*/  USEL UR4, UR5, UR4, !UP0 ;  /* 0x0000000405047287 */ /* 0x000fc4000c000000 */
[----:B------:R-:W-:Y:S02]  /*1840*/  UISETP.NE.AND UP0, UPT, UR10, 0x1, UPT ;  /* 0x000000010a00788c */ /* 0x000fe4000bf05270 */
[----:B------:R-:W-:Y:S01]  /*1850*/  UIMAD.WIDE.U32 UR6, UR4, UR11, URZ ;  /* 0x0000000b040672a5 */ /* 0x000fe2000f8e00ff */
[----:B------:R-:W1:Y:S01]  /*1860*/  LDCU.64 UR24, c[0x0][0x4d0] ;  /* 0x00009a00ff1877ac */ /* 0x000e620008000a00 */
[----:B------:R-:W-:-:S05]  /*1870*/  UIADD3 UR38, UPT, UPT, UR55, UR36, URZ ;  /* 0x0000002437267290 */ /* 0x000fca000fffe0ff */
[----:B------:R-:W-:Y:S01]  /*1880*/  UMOV UR6, UR7 ;  /* 0x0000000700067c82 */ /* 0x000fe20008000000 */
[----:B------:R-:W-:Y:S02]  /*1890*/  UIADD3 UR7, UPT, UPT, -UR4, URZ, URZ ;  /* 0x000000ff04077290 */ /* 0x000fe4000fffe1ff */
[----:B----4-:R-:W-:Y:S02]  /*18a0*/  USHF.R.U32.HI UR6, URZ, UR8, UR6 ;  /* 0x00000008ff067299 */ /* 0x010fe40008011606 */
[----:B------:R-:W-:Y:S02]  /*18b0*/  UIADD3 UR8, UPT, UPT, -UR5, URZ, URZ ;  /* 0x000000ff05087290 */ /* 0x000fe4000fffe1ff */
[----:B------:R-:W-:Y:S02]  /*18c0*/  USEL UR14, UR4, UR6, !UP0 ;  /* 0x00000006040e7287 */ /* 0x000fe4000c000000 */
[----:B------:R-:W-:Y:S02]  /*18d0*/  UIMAD UR7, UR15, UR7, UR5 ;  /* 0x000000070f0772a4 */ /* 0x000fe4000f8e0205 */
[----:B------:R-:W-:-:S02]  /*18e0*/  UIADD3 UR6, UPT, UPT, -UR14, URZ, URZ ;  /* 0x000000ff0e067290 */ /* 0x000fc4000fffe1ff */
[----:B------:R-:W-:Y:S02]  /*18f0*/  UIMAD UR8, UR12, UR8, UR44 ;  /* 0x000000080c0872a4 */ /* 0x000fe4000f8e022c */
[----:B------:R-:W-:Y:S02]  /*1900*/  UIMAD UR13, UR10, UR6, UR4 ;  /* 0x000000060a0d72a4 */ /* 0x000fe4000f8e0204 */
[----:B-1----:R-:W-:Y:S02]  /*1910*/  UIMAD UR11, UR8, UR20, UR9 ;  /* 0x00000014080b72a4 */ /* 0x002fe4000f8e0209 */
[----:B------:R-:W-:Y:S01]  /*1920*/  UIMAD UR12, UR7, UR21, UR16 ;  /* 0x00000015070c72a4 */ /* 0x000fe2000f8e0210 */
[----:B------:R-:W1:Y:S02]  /*1930*/  LDCU.64 UR4, c[0x0][0x4f8] ;  /* 0x00009f00ff0477ac */ /* 0x000e640008000a00 */
[----:B------:R-:W4:Y:S01]  /*1940*/  LDCU UR6, c[0x0][0x500] ;  /* 0x0000a000ff0677ac */ /* 0x000f220008000800 */
[----:B------:R-:W-:Y:S01]  /*1950*/  UIMAD UR13, UR13, UR18, UR17 ;  /* 0x000000120d0d72a4 */ /* 0x000fe2000f8e0211 */
[----:B------:R-:W-:Y:S01]  /*1960*/  UMOV UR27, URZ ;  /* 0x000000ff001b7c82 */ /* 0x000fe20008000000 */
[----:B------:R-:W-:Y:S01]  /*1970*/  UMOV UR7, UR31 ;  /* 0x0000001f00077c82 */ /* 0x000fe20008000000 */
[----:B------:R-:W-:Y:S01]  /*1980*/  UMOV UR20, URZ ;  /* 0x000000ff00147c82 */ /* 0x000fe20008000000 */
[----:B------:R-:W-:Y:S01]  /*1990*/  UMOV UR21, URZ ;  /* 0x000000ff00157c82 */ /* 0x000fe20008000000 */
[----:B---3--:R-:W-:-:S07]  /*19a0*/  UMOV UR22, URZ ;  /* 0x000000ff00167c82 */ /* 0x008fce0008000000 */
.L_x_23:
[----:B------:R-:W-:Y:S01]  /*19b0*/  @!P2 MOV R3, 0x3000 ;  /* 0x000030000003a802 */ /* 0x000fe20000000f00 */
[----:B------:R-:W-:Y:S01]  /*19c0*/  ULEA UR9, UR7, UR30, 0x3 ;  /* 0x0000001e07097291 */ /* 0x000fe2000f8e18ff */
[----:B-12---:R-:W-:Y:S11]  /*19d0*/  @P0 BRA `(.L_x_19) ;  /* 0x0000000000100947 */ /* 0x006ff60003800000 */
[----:B------:R-:W-:Y:S04]  /*19e0*/  MOV R0, UR26 ;  /* 0x0000001a00007c02 */ /* 0x000fe80008000f00 */
[----:B------:R-:W-:Y:S04]  /*19f0*/  SHF.L.U32 R5, R0, 0x1f, RZ ;  /* 0x0000001f00057819 */ /* 0x000fe800000006ff */
[----:B------:R-:W2:Y:S02]  /*1a00*/  SYNCS.PHASECHK.TRANS64.TRYWAIT P0, [UR9+0x80], R5 ;  /* 0x00008005ff0075a7 */ /* 0x000ea40008001109 */
[----:B--2---:R-:W-:Y:S05]  /*1a10*/  @!P0 BRA `(.L_x_20) ;  /* 0x0000006c00548947 */ /* 0x004fea0003800000 */
.L_x_19:
[----:B------:R3:W-:Y:S01]  /*1a20*/  @!P2 SYNCS.ARRIVE.TRANS64 RZ, [UR9], R3 ;  /* 0x00000003ffffa9a7 */ /* 0x0007e20008000009 */
[----:B------:R-:W-:Y:S04]  /*1a30*/  BSSY.RECONVERGENT B0, `(.L_x_21) ;  /* 0x0000003000007945 */ /* 0x000fe80003800200 */
[----:B------:R-:W-:Y:S05]  /*1a40*/  @P3 BRA `(.L_x_22) ;  /* 0x0000000000043947 */ /* 0x000fea0003800000 */
[----:B-1--4-:R-:W-:Y:S05]  /*1a50*/  BPT.TRAP 0x1 ;  /* 0x000000040000795c */ /* 0x012fea0000300000 */
.L_x_22:
[----:B-1--4-:R-:W-:Y:S05]  /*1a60*/  BSYNC.RECONVERGENT B0 ;  /* 0x0000000000007941 */ /* 0x012fea0003800200 */
.L_x_21:
[----:B------:R-:W-:Y:S02]  /*1a70*/  UIADD3 UR8, UPT, UPT, UR7, 0x1, URZ ;  /* 0x0000000107087890 */ /* 0x000fe4000fffe0ff */
[----:B------:R-:W-:Y:S02]  /*1a80*/  UIMAD UR15, UR20, UR23, UR4 ;  /* 0x00000017140f72a4 */ /* 0x000fe4000f8e0204 */
[----:B------:R-:W-:Y:S02]  /*1a90*/  UISETP.NE.AND UP0, UPT, UR8, 0x10, UPT ;  /* 0x000000100800788c */ /* 0x000fe4000bf05270 */
[----:B------:R-:W-:Y:S02]  /*1aa0*/  ULEA UR17, UR7, UR30, 0xd ;  /* 0x0000001e07117291 */ /* 0x000fe4000f8e68ff */
[----:B------:R-:W-:Y:S02]  /*1ab0*/  USEL UR10, URZ, 0x1, UP0 ;  /* 0x00000001ff0a7887 */ /* 0x000fe40008000000 */
[----:B------:R-:W-:Y:S02]  /*1ac0*/  USEL UR31, UR8, URZ, UP0 ;  /* 0x000000ff081f7287 */ /* 0x000fe40008000000 */
[----:B------:R-:W-:Y:S02]  /*1ad0*/  ULOP3.LUT UR26, UR26, UR10, URZ, 0x3c, !UPT ;  /* 0x0000000a1a1a7292 */ /* 0x000fe4000f8e3cff */
[----:B------:R-:W-:Y:S02]  /*1ae0*/  ULEA UR8, UR31, UR30, 0x3 ;  /* 0x0000001e1f087291 */ /* 0x000fe4000f8e18ff */
[----:B------:R-:W-:Y:S02]  /*1af0*/  ULEA UR16, UR7, UR30, 0xc ;  /* 0x0000001e07107291 */ /* 0x000fe4000f8e60ff */
[----:B------:R-:W-:Y:S01]  /*1b00*/  UIADD3 UR34, UP0, UPT, UR42, 0x80, URZ ;  /* 0x000000802a227890 */ /* 0x000fe2000ff1e0ff */
[----:B--2---:R-:W-:Y:S01]  /*1b10*/  MOV R0, UR26 ;  /* 0x0000001a00007c02 */ /* 0x004fe20008000f00 */
[----:B------:R-:W-:Y:S02]  /*1b20*/  USHF.L.U32 UR10, UR27, 0x5, URZ ;  /* 0x000000051b0a7899 */ /* 0x000fe400080006ff */
[----:B------:R-:W-:Y:S01]  /*1b30*/  UIADD3.X UR35, UPT, UPT, URZ, UR43, URZ, UP0, !UPT ;  /* 0x0000002bff237290 */ /* 0x000fe200087fe4ff */
[----:B---3--:R-:W-:Y:S01]  /*1b40*/  SHF.L.U32 R3, R0, 0x1f, RZ ;  /* 0x0000001f00037819 */ /* 0x008fe200000006ff */
[----:B------:R-:W-:Y:S02]  /*1b50*/  UIADD3 UR32, UP3, UPT, UR42, 0x200, URZ ;  /* 0x000002002a207890 */ /* 0x000fe4000ff7e0ff */
[----:B------:R-:W-:Y:S01]  /*1b60*/  UIADD3 UR16, UPT, UPT, UR16, 0x26400, URZ ;  /* 0x0002640010107890 */ /* 0x000fe2000fffe0ff */
[----:B------:R3:W1:Y:S01]  /*1b70*/  SYNCS.PHASECHK.TRANS64.TRYWAIT P0, [UR8+0x80], R3 ;  /* 0x00008003ff0075a7 */ /* 0x0006620008001108 */
[----:B------:R-:W-:Y:S02]  /*1b80*/  UIMAD UR8, UR21, UR24, UR5 ;  /* 0x00000018150872a4 */ /* 0x000fe4000f8e0205 */
[----:B------:R-:W-:Y:S02]  /*1b90*/  UIMAD UR7, UR22, UR25, UR6 ;  /* 0x00000019160772a4 */ /* 0x000fe4000f8e0206 */
[----:B------:R-:W-:Y:S02]  /*1ba0*/  ULEA UR15, UR8, UR15, 0x5 ;  /* 0x0000000f080f7291 */ /* 0x000fe4000f8e28ff */
[----:B------:R-:W-:Y:S02]  /*1bb0*/  UIADD3 UR8, UPT, UPT, UR17, 0x6400, URZ ;  /* 0x0000640011087890 */ /* 0x000fe4000fffe0ff */
[----:B------:R-:W-:Y:S02]  /*1bc0*/  ULEA UR7, UR7, UR15, 0xa ;  /* 0x0000000f07077291 */ /* 0x000fe4000f8e50ff */
[----:B------:R-:W-:Y:S02]  /*1bd0*/  UIADD3.X UR33, UPT, UPT, URZ, UR43, URZ, UP3, !UPT ;  /* 0x0000002bff217290 */ /* 0x000fe40009ffe4ff */
[----:B------:R-:W-:Y:S02]  /*1be0*/  UPRMT UR7, UR7, 0x5410, URZ ;  /* 0x0000541007077896 */ /* 0x000fe400080000ff */
[----:B------:R-:W-:Y:S02]  /*1bf0*/  UIADD3 UR37, UPT, UPT, UR20, 0x1, URZ ;  /* 0x0000000114257890 */ /* 0x000fe4000fffe0ff */
[----:B------:R-:W-:Y:S02]  /*1c00*/  UIADD3 UR29, UPT, UPT, UR21, 0x1, URZ ;  /* 0x00000001151d7890 */ /* 0x000fe4000fffe0ff */
[----:B------:R-:W-:Y:S02]  /*1c10*/  UISETP.NE.AND UP2, UPT, UR37, UR45, UPT ;  /* 0x0000002d2500728c */ /* 0x000fe4000bf45270 */
[----:B------:R-:W-:Y:S01]  /*1c20*/  UIADD3 UR28, UPT, UPT, UR22, 0x1, URZ ;  /* 0x00000001161c7890 */ /* 0x000fe2000fffe0ff */
[----:B------:R2:W-:Y:S01]  /*1c30*/  UTMALDG.5D.IM2COL [UR8], [UR34], UR7 ;  /* 0x00000008220073b4 */ /* 0x0005e20008060007 */
[----:B------:R-:W-:Y:S01]  /*1c40*/  UIADD3 UR36, UPT, UPT, UR36, 0x1, URZ ;  /* 0x0000000124247890 */ /* 0x000fe2000fffe0ff */
[----:B------:R-:W-:Y:S01]  /*1c50*/  UMOV UR46, 0x0 ;  /* 0x00000000002e7882 */ /* 0x000fe20000000000 */
[----:B------:R-:W-:Y:S01]  /*1c60*/  UMOV UR47, 0x10000000 ;  /* 0x10000000002f7882 */ /* 0x000fe20000000000 */
[----:B------:R-:W-:Y:S01]  /*1c70*/  UMOV UR17, UR9 ;  /* 0x0000000900117c82 */ /* 0x000fe20008000000 */
[----:B------:R-:W-:Y:S03]  /*1c80*/  UMOV UR18, UR10 ;  /* 0x0000000a00127c82 */ /* 0x000fe60008000000 */
[----:B------:R-:W-:Y:S01]  /*1c90*/  @UP2 UIADD3 UR29, UPT, UPT, UR21, URZ, URZ ;  /* 0x000000ff151d2290 */ /* 0x000fe2000fffe0ff */
[----:B------:R4:W-:Y:S03]  /*1ca0*/  UTMALDG.5D [UR16], [UR32], desc[UR46] ;  /* 0x00002e10200075b4 */ /* 0x0009e60008021000 */
[----:B------:R-:W-:Y:S11]  /*1cb0*/  UISETP.NE.AND UP1, UPT, UR29, UR40, UPT ;  /* 0x000000281d00728c */ /* 0x000ff6000bf25270 */
[----:B------:R-:W-:Y:S04]  /*1cc0*/  @UP1 UIADD3 UR28, UPT, UPT, UR22, URZ, URZ ;  /* 0x000000ff161c1290 */ /* 0x000fe8000fffe0ff */
[----:B------:R-:W-:Y:S02]  /*1cd0*/  UISETP.NE.AND UP0, UPT, UR28, UR41, UPT ;  /* 0x000000291c00728c */ /* 0x000fe4000bf05270 */
[----:B--2---:R-:W-:Y:S09]  /*1ce0*/  UIADD3 UR8, UPT, UPT, UR27, 0x1, URZ ;  /* 0x000000011b087890 */ /* 0x004ff2000fffe0ff */
[----:B------:R-:W-:Y:S01]  /*1cf0*/  @UP0 UIADD3 UR8, UPT, UPT, UR27, URZ, URZ ;  /* 0x000000ff1b080290 */ /* 0x000fe2000fffe0ff */
[----:B------:R-:W-:Y:S06]  /*1d00*/  UMOV UR7, UR31 ;  /* 0x0000001f00077c82 */ /* 0x000fec0008000000 */
[----:B------:R-:W-:Y:S01]  /*1d10*/  UMOV UR27, UR8 ;  /* 0x00000008001b7c82 */ /* 0x000fe20008000000 */
[----:B----4-:R-:W-:Y:S02]  /*1d20*/  USEL UR22, UR28, URZ, UP0 ;  /* 0x000000ff1c167287 */ /* 0x010fe40008000000 */
[----:B------:R-:W-:Y:S02]  /*1d30*/  UISETP.NE.AND UP0, UPT, UR36, UR38, UPT ;  /* 0x000000262400728c */ /* 0x000fe4000bf05270 */
[----:B------:R-:W-:Y:S02]  /*1d40*/  USEL UR20, UR37, URZ, UP2 ;  /* 0x000000ff25147287 */ /* 0x000fe40009000000 */
[----:B------:R-:W-:Y:S05]  /*1d50*/  USEL UR21, UR29, URZ, UP1 ;  /* 0x000000ff1d157287 */ /* 0x000fea0008800000 */
[----:B---3--:R-:W-:Y:S07]  /*1d60*/  BRA.U UP0, `(.L_x_23) ;  /* 0xfffffffd00107547 */ /* 0x008fee000b83ffff */
.L_x_18:
[----:B------:R-:W-:Y:S01]  /*1d70*/  ULEA UR4, UR31, UR30, 0x3 ;  /* 0x0000001e1f047291 */ /* 0x000fe2000f8e18ff */
[----:B-1----:R-:W-:Y:S01]  /*1d80*/  MOV R0, UR26 ;  /* 0x0000001a00007c02 */ /* 0x002fe20008000f00 */
[----:B------:R-:W-:Y:S01]  /*1d90*/  @!P1 SYNCS.ARRIVE.TRANS64.A1T0 RZ, [UR30+0x138], RZ ;  /* 0x000138ffffff99a7 */ /* 0x000fe2000810001e */
[----:B------:R-:W-:Y:S02]  /*1da0*/  UISETP.GE.AND UP0, UPT, UR51, 0x1, UPT ;  /* 0x000000013300788c */ /* 0x000fe4000bf06270 */
[----:B------:R-:W-:-:S04]  /*1db0*/  SHF.L.U32 R0, R0, 0x1f, RZ ;  /* 0x0000001f00007819 */ /* 0x000fc800000006ff */
[----:B--2---:R1:W2:Y:S03]  /*1dc0*/  SYNCS.PHASECHK.TRANS64.TRYWAIT P0, [UR4+0x80], R0 ;  /* 0x00008000ff0075a7 */ /* 0x0042a60008001104 */
[----:B------:R-:W-:Y:S05]  /*1dd0*/  BRA.U !UP0, `(.L_x_24) ;  /* 0x0000000508907547 */ /* 0x000fea000b800000 */
[----:B------:R-:W3:Y:S01]  /*1de0*/  LDCU.128 UR8, c[0x0][0x480] ;  /* 0x00009000ff0877ac */ /* 0x000ee20008000c00 */
[----:B------:R-:W4:Y:S01]  /*1df0*/  LDCU.128 UR32, c[0x0][0x490] ;  /* 0x00009200ff2077ac */ /* 0x000f220008000c00 */
[----:B------:R-:W1:Y:S01]  /*1e00*/  LDCU.64 UR28, c[0x0][0x4c0] ;  /* 0x00009800ff1c77ac */ /* 0x000e620008000a00 */
[----:B------:R-:W1:Y:S01]  /*1e10*/  LDCU UR13, c[0x0][0x4c8] ;  /* 0x00009900ff0d77ac */ /* 0x000e620008000800 */
[----:B------:R-:W1:Y:S01]  /*1e20*/  LDCU.64 UR16, c[0x0][0x4f0] ;  /* 0x00009e00ff1077ac */ /* 0x000e620008000a00 */
[----:B---3--:R-:W-:Y:S02]  /*1e30*/  UIMAD.WIDE.U32 UR4, UR44, UR9, URZ ;  /* 0x000000092c0472a5 */ /* 0x008fe4000f8e00ff */
[----:B------:R-:W-:Y:S02]  /*1e40*/  UISETP.NE.AND UP0, UPT, UR8, 0x1, UPT ;  /* 0x000000010800788c */ /* 0x000fe4000bf05270 */
[----:B------:R-:W-:Y:S01]  /*1e50*/  USHF.R.U32.HI UR5, URZ, UR10, UR5 ;  /* 0x0000000aff057299 */ /* 0x000fe20008011605 */
[----:B------:R-:W3:Y:S03]  /*1e60*/  LDCU UR9, c[0x0][0x4a0] ;  /* 0x00009400ff0977ac */ /* 0x000ee60008000800 */
[----:B------:R-:W-:-:S02]  /*1e70*/  USEL UR5, UR44, UR5, !UP0 ;  /* 0x000000052c057287 */ /* 0x000fc4000c000000 */
[----:B------:R-:W-:Y:S02]  /*1e80*/  UISETP.NE.AND UP0, UPT, UR11, 0x1, UPT ;  /* 0x000000010b00788c */ /* 0x000fe4000bf05270 */
[----:B----4-:R-:W-:Y:S01]  /*1e90*/  UIMAD.WIDE.U32 UR6, UR5, UR32, URZ ;  /* 0x00000020050672a5 */ /* 0x010fe2000f8e00ff */
[----:B------:R-:W1:Y:S01]  /*1ea0*/  LDCU UR10, c[0x0][0x4ec] ;  /* 0x00009d80ff0a77ac */ /* 0x000e620008000800 */
[----:B------:R-:W4:Y:S05]  /*1eb0*/  LDCU UR46, c[0x0][0x38c] ;  /* 0x00007180ff2e77ac */ /* 0x000f2a0008000800 */
[----:B------:R-:W-:Y:S01]  /*1ec0*/  UMOV UR4, UR7 ;  /* 0x0000000700047c82 */ /* 0x000fe20008000000 */
[----:B------:R-:W1:Y:S01]  /*1ed0*/  LDCU UR23, c[0x0][0x4cc] ;  /* 0x00009980ff1777ac */ /* 0x000e620008000800 */
[----:B------:R-:W-:Y:S01]  /*1ee0*/  USHF.R.U32.HI UR4, URZ, UR33, UR4 ;  /* 0x00000021ff047299 */ /* 0x000fe20008011604 */
[----:B------:R-:W1:Y:S03]  /*1ef0*/  LDCU.64 UR40, c[0x0][0x390] ;  /* 0x00007200ff2877ac */ /* 0x000e660008000a00 */
[----:B------:R-:W-:-:S02]  /*1f00*/  USEL UR4, UR5, UR4, !UP0 ;  /* 0x0000000405047287 */ /* 0x000fc4000c000000 */
[----:B------:R-:W-:Y:S02]  /*1f10*/  UISETP.NE.AND UP0, UPT, UR34, 0x1, UPT ;  /* 0x000000012200788c */ /* 0x000fe4000bf05270 */
[----:B------:R-:W-:Y:S01]  /*1f20*/  UIMAD.WIDE.U32 UR6, UR4, UR35, URZ ;  /* 0x00000023040672a5 */ /* 0x000fe2000f8e00ff */
[----:B------:R-:W1:Y:S01]  /*1f30*/  LDCU.64 UR24, c[0x0][0x4d0] ;  /* 0x00009a00ff1877ac */ /* 0x000e620008000a00 */
[----:B------:R-:W-:-:S05]  /*1f40*/  UIADD3 UR38, UPT, UPT, UR51, UR38, URZ ;  /* 0x0000002633267290 */ /* 0x000fca000fffe0ff */
[----:B------:R-:W-:Y:S01]  /*1f50*/  UMOV UR6, UR7 ;  /* 0x0000000700067c82 */ /* 0x000fe20008000000 */
[----:B------:R-:W-:Y:S02]  /*1f60*/  UIADD3 UR7, UPT, UPT, -UR5, URZ, URZ ;  /* 0x000000ff05077290 */ /* 0x000fe4000fffe1ff */
[----:B---3--:R-:W-:Y:S02]  /*1f70*/  USHF.R.U32.HI UR6, URZ, UR9, UR6 ;  /* 0x00000009ff067299 */ /* 0x008fe40008011606 */
[----:B------:R-:W-:Y:S02]  /*1f80*/  UIMAD UR7, UR8, UR7, UR44 ;  /* 0x00000007080772a4 */ /* 0x000fe4000f8e022c */
[----:B------:R-:W-:Y:S02]  /*1f90*/  USEL UR14, UR4, UR6, !UP0 ;  /* 0x00000006040e7287 */ /* 0x000fe4000c000000 */
[----:B------:R-:W-:Y:S02]  /*1fa0*/  UIADD3 UR6, UPT, UPT, -UR4, URZ, URZ ;  /* 0x000000ff04067290 */ /* 0x000fe4000fffe1ff */
[----:B------:R-:W-:-:S02]  /*1fb0*/  UIADD3 UR9, UPT, UPT, -UR14, URZ, URZ ;  /* 0x000000ff0e097290 */ /* 0x000fc4000fffe1ff */
[----:B------:R-:W-:Y:S02]  /*1fc0*/  UIMAD UR12, UR11, UR6, UR5 ;  /* 0x000000060b0c72a4 */ /* 0x000fe4000f8e0205 */
[----:B------:R-:W-:Y:S02]  /*1fd0*/  UIMAD UR9, UR34, UR9, UR4 ;  /* 0x00000009220972a4 */ /* 0x000fe4000f8e0204 */
[----:B-1----:R-:W-:Y:S01]  /*1fe0*/  UIMAD UR11, UR7, UR28, UR10 ;  /* 0x0000001c070b72a4 */ /* 0x002fe2000f8e020a */
[----:B------:R-:W1:Y:S02]  /*1ff0*/  LDCU.64 UR4, c[0x0][0x4f8] ;  /* 0x00009f00ff0477ac */ /* 0x000e640008000a00 */
[----:B------:R-:W3:Y:S01]  /*2000*/  LDCU UR6, c[0x0][0x500] ;  /* 0x0000a000ff0677ac */ /* 0x000ee20008000800 */
[----:B------:R-:W-:Y:S02]  /*2010*/  UIMAD UR12, UR12, UR29, UR16 ;  /* 0x0000001d0c0c72a4 */ /* 0x000fe4000f8e0210 */
[----:B------:R-:W-:Y:S01]  /*2020*/  UIMAD UR13, UR9, UR13, UR17 ;  /* 0x0000000d090d72a4 */ /* 0x000fe2000f8e0211 */
[----:B------:R-:W-:Y:S01]  /*2030*/  UMOV UR37, UR51 ;  /* 0x0000003300257c82 */ /* 0x000fe20008000000 */
[----:B----4-:R-:W-:-:S10]  /*2040*/  UMOV UR7, UR31 ;  /* 0x0000001f00077c82 */ /* 0x010fd40008000000 */
.L_x_29:
[----:B------:R-:W-:Y:S01]  /*2050*/  @!P2 MOV R3, 0x3000 ;  /* 0x000030000003a802 */ /* 0x000fe20000000f00 */
[----:B------:R-:W-:Y:S01]  /*2060*/  ULEA UR9, UR7, UR30, 0x3 ;  /* 0x0000001e07097291 */ /* 0x000fe2000f8e18ff */
[----:B-12---:R-:W-:Y:S11]  /*2070*/  @P0 BRA `(.L_x_25) ;  /* 0x0000000000100947 */ /* 0x006ff60003800000 */
[----:B------:R-:W-:Y:S04]  /*2080*/  MOV R0, UR26 ;  /* 0x0000001a00007c02 */ /* 0x000fe80008000f00 */
[----:B------:R-:W-:Y:S04]  /*2090*/  SHF.L.U32 R5, R0, 0x1f, RZ ;  /* 0x0000001f00057819 */ /* 0x000fe800000006ff */
[----:B------:R-:W2:Y:S02]  /*20a0*/  SYNCS.PHASECHK.TRANS64.TRYWAIT P0, [UR9+0x80], R5 ;  /* 0x00008005ff0075a7 */ /* 0x000ea40008001109 */
[----:B--2---:R-:W-:Y:S05]  /*20b0*/  @!P0 BRA `(.L_x_26) ;  /* 0x0000006400c48947 */ /* 0x004fea0003800000 */
.L_x_25:
[----:B------:R4:W-:Y:S01]  /*20c0*/  @!P2 SYNCS.ARRIVE.TRANS64 RZ, [UR9], R3 ;  /* 0x00000003ffffa9a7 */ /* 0x0009e20008000009 */
[----:B------:R-:W-:Y:S04]  /*20d0*/  BSSY.RECONVERGENT B0, `(.L_x_27) ;  /* 0x0000003000007945 */ /* 0x000fe80003800200 */
[----:B------:R-:W-:Y:S05]  /*20e0*/  @P3 BRA `(.L_x_28) ;  /* 0x0000000000043947 */ /* 0x000fea0003800000 */
[----:B-1-3--:R-:W-:Y:S05]  /*20f0*/  BPT.TRAP 0x1 ;  /* 0x000000040000795c */ /* 0x00afea0000300000 */
.L_x_28:
[----:B-1-3--:R-:W-:Y:S05]  /*2100*/  BSYNC.RECONVERGENT B0 ;  /* 0x0000000000007941 */ /* 0x00afea0003800200 */
.L_x_27:
[----:B------:R-:W-:Y:S02]  /*2110*/  UIADD3 UR8, UPT, UPT, UR7, 0x1, URZ ;  /* 0x0000000107087890 */ /* 0x000fe4000fffe0ff */
[----:B------:R-:W-:Y:S02]  /*2120*/  UIMAD UR16, UR20, UR23, UR4 ;  /* 0x00000017141072a4 */ /* 0x000fe4000f8e0204 */
[----:B------:R-:W-:Y:S02]  /*2130*/  UISETP.NE.AND UP0, UPT, UR8, 0x10, UPT ;  /* 0x000000100800788c */ /* 0x000fe4000bf05270 */
[----:B------:R-:W-:Y:S02]  /*2140*/  UIMAD UR15, UR21, UR24, UR5 ;  /* 0x00000018150f72a4 */ /* 0x000fe4000f8e0205 */
[----:B------:R-:W-:Y:S02]  /*2150*/  USEL UR10, URZ, 0x1, UP0 ;  /* 0x00000001ff0a7887 */ /* 0x000fe40008000000 */
[----:B------:R-:W-:Y:S02]  /*2160*/  USEL UR31, UR8, URZ, UP0 ;  /* 0x000000ff081f7287 */ /* 0x000fe40008000000 */
[----:B------:R-:W-:Y:S02]  /*2170*/  ULOP3.LUT UR26, UR26, UR10, URZ, 0x3c, !UPT ;  /* 0x0000000a1a1a7292 */ /* 0x000fe4000f8e3cff */
[----:B------:R-:W-:Y:S02]  /*2180*/  ULEA UR8, UR31, UR30, 0x3 ;  /* 0x0000001e1f087291 */ /* 0x000fe4000f8e18ff */
[----:B------:R-:W-:Y:S02]  /*2190*/  ULEA UR18, UR7, UR30, 0xc ;  /* 0x0000001e07127291 */ /* 0x000fe4000f8e60ff */
[----:B------:R-:W-:Y:S01]  /*21a0*/  ULEA UR15, UR15, UR16, 0x5 ;  /* 0x000000100f0f7291 */ /* 0x000fe2000f8e28ff */
[----:B--2---:R-:W-:Y:S01]  /*21b0*/  MOV R0, UR26 ;  /* 0x0000001a00007c02 */ /* 0x004fe20008000f00 */
[----:B------:R-:W-:Y:S02]  /*21c0*/  UIADD3 UR34, UP0, UPT, UR42, 0x80, URZ ;  /* 0x000000802a227890 */ /* 0x000fe4000ff1e0ff */
[----:B------:R-:W-:Y:S01]  /*21d0*/  USHF.L.U32 UR10, UR27, 0x5, URZ ;  /* 0x000000051b0a7899 */ /* 0x000fe200080006ff */
[----:B----4-:R-:W-:Y:S01]  /*21e0*/  SHF.L.U32 R3, R0, 0x1f, RZ ;  /* 0x0000001f00037819 */ /* 0x010fe200000006ff */
[----:B------:R-:W-:Y:S02]  /*21f0*/  UIADD3.X UR35, UPT, UPT, URZ, UR43, URZ, UP0, !UPT ;  /* 0x0000002bff237290 */ /* 0x000fe400087fe4ff */
[----:B------:R-:W-:Y:S01]  /*2200*/  UIADD3 UR32, UP3, UPT, UR42, 0x200, URZ ;  /* 0x000002002a207890 */ /* 0x000fe2000ff7e0ff */
[----:B------:R4:W1:Y:S01]  /*2210*/  SYNCS.PHASECHK.TRANS64.TRYWAIT P0, [UR8+0x80], R3 ;  /* 0x00008003ff0075a7 */ /* 0x0008620008001108 */
[----:B------:R-:W-:Y:S02]  /*2220*/  ULEA UR8, UR7, UR30, 0xd ;  /* 0x0000001e07087291 */ /* 0x000fe4000f8e68ff */
[----:B------:R-:W-:Y:S02]  /*2230*/  UIMAD UR7, UR22, UR25, UR6 ;  /* 0x00000019160772a4 */ /* 0x000fe4000f8e0206 */
[----:B------:R-:W-:Y:S02]  /*2240*/  UIADD3 UR8, UPT, UPT, UR8, 0x6400, URZ ;  /* 0x0000640008087890 */ /* 0x000fe4000fffe0ff */
[----:B------:R-:W-:Y:S02]  /*2250*/  ULEA UR7, UR7, UR15, 0xa ;  /* 0x0000000f07077291 */ /* 0x000fe4000f8e50ff */
[----:B------:R-:W-:Y:S02]  /*2260*/  UIADD3.X UR33, UPT, UPT, URZ, UR43, URZ, UP3, !UPT ;  /* 0x0000002bff217290 */ /* 0x000fe40009ffe4ff */
[----:B------:R-:W-:Y:S02]  /*2270*/  UPRMT UR7, UR7, 0x5410, URZ ;  /* 0x0000541007077896 */ /* 0x000fe400080000ff */
[----:B------:R-:W-:Y:S02]  /*2280*/  UIADD3 UR16, UPT, UPT, UR18, 0x26400, URZ ;  /* 0x0002640012107890 */ /* 0x000fe4000fffe0ff */
[----:B------:R-:W-:Y:S02]  /*2290*/  UIADD3 UR36, UPT, UPT, UR20, 0x1, URZ ;  /* 0x0000000114247890 */ /* 0x000fe4000fffe0ff */
[----:B------:R-:W-:Y:S02]  /*22a0*/  UIADD3 UR29, UPT, UPT, UR21, 0x1, URZ ;  /* 0x00000001151d7890 */ /* 0x000fe4000fffe0ff */
[----:B------:R-:W-:Y:S01]  /*22b0*/  UISETP.NE.AND UP2, UPT, UR36, UR46, UPT ;  /* 0x0000002e2400728c */ /* 0x000fe2000bf45270 */
[----:B------:R2:W-:Y:S01]  /*22c0*/  UTMALDG.5D.IM2COL [UR8], [UR34], UR7 ;  /* 0x00000008220073b4 */ /* 0x0005e20008060007 */
[----:B------:R-:W-:Y:S01]  /*22d0*/  UIADD3 UR28, UPT, UPT, UR22, 0x1, URZ ;  /* 0x00000001161c7890 */ /* 0x000fe2000fffe0ff */
[----:B------:R-:W-:Y:S01]  /*22e0*/  UMOV UR44, 0x0 ;  /* 0x00000000002c7882 */ /* 0x000fe20000000000 */
[----:B------:R-:W-:Y:S01]  /*22f0*/  UMOV UR45, 0x10000000 ;  /* 0x10000000002d7882 */ /* 0x000fe20000000000 */
[----:B------:R-:W-:Y:S01]  /*2300*/  UMOV UR17, UR9 ;  /* 0x0000000900117c82 */ /* 0x000fe20008000000 */
[----:B------:R-:W-:Y:S02]  /*2310*/  UMOV UR18, UR10 ;  /* 0x0000000a00127c82 */ /* 0x000fe40008000000 */
[----:B------:R3:W-:Y:S03]  /*2320*/  UTMALDG.5D [UR16], [UR32], desc[UR44] ;  /* 0x00002c10200075b4 */ /* 0x0007e60008021000 */
[----:B------:R-:W-:Y:S04]  /*2330*/  @UP2 UIADD3 UR29, UPT, UPT, UR21, URZ, URZ ;  /* 0x000000ff151d2290 */ /* 0x000fe8000fffe0ff */
[----:B------:R-:W-:Y:S11]  /*2340*/  UISETP.NE.AND UP1, UPT, UR29, UR40, UPT ;  /* 0x000000281d00728c */ /* 0x000ff6000bf25270 */
[----:B------:R-:W-:Y:S04]  /*2350*/  @UP1 UIADD3 UR28, UPT, UPT, UR22, URZ, URZ ;  /* 0x000000ff161c1290 */ /* 0x000fe8000fffe0ff */
[----:B------:R-:W-:Y:S02]  /*2360*/  UISETP.NE.AND UP0, UPT, UR28, UR41, UPT ;  /* 0x000000291c00728c */ /* 0x000fe4000bf05270 */
[----:B--2---:R-:W-:Y:S09]  /*2370*/  UIADD3 UR8, UPT, UPT, UR27, 0x1, URZ ;  /* 0x000000011b087890 */ /* 0x004ff2000fffe0ff */
[----:B------:R-:W-:Y:S02]  /*2380*/  @UP0 UIADD3 UR8, UPT, UPT, UR27, URZ, URZ ;  /* 0x000000ff1b080290 */ /* 0x000fe4000fffe0ff */
[----:B------:R-:W-:Y:S05]  /*2390*/  UIADD3 UR7, UPT, UPT, UR37, -0x1, URZ ;  /* 0xffffffff25077890 */ /* 0x000fea000fffe0ff */
[----:B------:R-:W-:Y:S01]  /*23a0*/  UMOV UR27, UR8 ;  /* 0x00000008001b7c82 */ /* 0x000fe20008000000 */
[----:B---3--:R-:W-:Y:S02]  /*23b0*/  USEL UR22, UR28, URZ, UP0 ;  /* 0x000000ff1c167287 */ /* 0x008fe40008000000 */
[----:B------:R-:W-:Y:S02]  /*23c0*/  UISETP.GT.U32.AND UP0, UPT, UR37, 0x1, UPT ;  /* 0x000000012500788c */ /* 0x000fe4000bf04070 */
[----:B------:R-:W-:Y:S02]  /*23d0*/  USEL UR20, UR36, URZ, UP2 ;  /* 0x000000ff24147287 */ /* 0x000fe40009000000 */
[----:B------:R-:W-:Y:S01]  /*23e0*/  USEL UR21, UR29, URZ, UP1 ;  /* 0x000000ff1d157287 */ /* 0x000fe20008800000 */
[----:B------:R-:W-:Y:S01]  /*23f0*/  UMOV UR37, UR7 ;  /* 0x0000000700257c82 */ /* 0x000fe20008000000 */
[----:B------:R-:W-:Y:S03]  /*2400*/  UMOV UR7, UR31 ;  /* 0x0000001f00077c82 */ /* 0x000fe60008000000 */
[----:B----4-:R-:W-:Y:S07]  /*2410*/  BRA.U UP0, `(.L_x_29) ;  /* 0xfffffffd000c7547 */ /* 0x010fee000b83ffff */
.L_x_24:
[----:B------:R-:W-:Y:S01]  /*2420*/  SHF.L.U32 R3, R2, 0x1f, RZ ;  /* 0x0000001f02037819 */ /* 0x000fe200000006ff */
[----:B------:R-:W-:-:S03]  /*2430*/  NOP ;  /* 0x0000000000007918 */ /* 0x000fc60000000000 */
[----:B-12---:R-:W1:Y:S02]  /*2440*/  SYNCS.PHASECHK.TRANS64.TRYWAIT P0, [UR30+0x140], R3 ;  /* 0x00014003ff0075a7 */ /* 0x006e64000800111e */
[----:B-1----:R-:W-:Y:S05]  /*2450*/  @!P0 BRA `(.L_x_30) ;  /* 0x0000006000f48947 */ /* 0x002fea0003800000 */
.L_x_123:
[----:B------:R-:W2:Y:S01]  /*2460*/  LDS.128 R4, [UR30+0x180] ;  /* 0x0001801eff047984 */ /* 0x000ea20008000c00 */
[----:B------:R-:W-:Y:S02]  /*2470*/  UIADD3 UR4, UPT, UPT, UR30, 0x148, URZ ;  /* 0x000001481e047890 */ /* 0x000fe4000fffe0ff */
[----:B------:R-:W-:Y:S01]  /*2480*/  UISETP.GE.AND UP0, UPT, UR39, 0x1, UPT ;  /* 0x000000012700788c */ /* 0x000fe2000bf06270 */
[----:B------:R-:W-:Y:S01]  /*2490*/  @!PT LDS RZ, [RZ] ;  /* 0x00000000fffff984 */ /* 0x000fe20000000800 */
[----:B------:R-:W-:Y:S01]  /*24a0*/  @!PT LDS RZ, [RZ] ;  /* 0x00000000fffff984 */ /* 0x000fe20000000800 */
[----:B------:R-:W-:Y:S01]  /*24b0*/  @!PT LDS RZ, [RZ] ;  /* 0x00000000fffff984 */ /* 0x000fe20000000800 */
[----:B------:R-:W-:Y:S01]  /*24c0*/  @!PT LDS RZ, [RZ] ;  /* 0x00000000fffff984 */ /* 0x000fe20000000800 */
[----:B------:R3:W-:Y:S06]  /*24d0*/  MEMBAR.ALL.CTA ;  /* 0x0000000000007992 */ /* 0x0007ec0000008000 */
[----:B---3--:R-:W3:Y:S01]  /*24e0*/  FENCE.VIEW.ASYNC.S ;  /* 0x00000000000073c6 */ /* 0x008ee20000000000 */
[----:B------:R-:W-:-:S09]  /*24f0*/  UPRMT UR4, URZ, 0x654, UR4 ;  /* 0x00000654ff047896 */ /* 0x000fd20008000004 */
[----:B---3--:R-:W-:Y:S01]  /*2500*/  SYNCS.ARRIVE.TRANS64.RED.A1T0 RZ, [UR4], RZ ;  /* 0x000000ffffff79a7 */ /* 0x008fe20008100404 */
[----:B--2---:R-:W-:-:S13]  /*2510*/  LOP3.LUT P0, RZ, R6, 0x1, RZ, 0xc0, !PT ;  /* 0x0000000106ff7812 */ /* 0x004fda000780c0ff */
[----:B------:R-:W-:Y:S01]  /*2520*/  VOTEU.ANY UP1, P0 ;  /* 0x0000000000ff7886 */ /* 0x000fe20000020100 */
[----:B------:R-:W-:-:S13]  /*2530*/  PLOP3.LUT P0, PT, PT, PT, UP1, 0x80, 0x8 ;  /* 0x000000000008781c */ /* 0x000fda0003f0f018 */
[----:B-1----:R-:W-:Y:S02]  /*2540*/  @P0 MOV R0, R4 ;  /* 0x0000000400000202 */ /* 0x002fe40000000f00 */
[----:B------:R-:W-:Y:S02]  /*2550*/  @P0 LOP3.LUT R4, R5, 0xffff, RZ, 0xc0, !PT ;  /* 0x0000ffff05040812 */ /* 0x000fe400078ec0ff */
[----:B------:R-:W-:Y:S02]  /*2560*/  @P0 R2UR UR6, R0 ;  /* 0x00000000000602ca */ /* 0x000fe400000e0000 */
[----:B------:R-:W-:-:S11]  /*2570*/  @P0 R2UR UR5, R4 ;  /* 0x00000000040502ca */ /* 0x000fd600000e0000 */
[----:B------:R-:W-:Y:S02]  /*2580*/  @UP1 UMOV UR49, UR6 ;  /* 0x0000000600311c82 */ /* 0x000fe40008000000 */
[----:B------:R-:W-:Y:S01]  /*2590*/  @UP1 UMOV UR48, UR5 ;  /* 0x0000000500301c82 */ /* 0x000fe20008000000 */
[----:B------:R-:W-:Y:S05]  /*25a0*/  BRA.U !UP0, `(.L_x_31) ;  /* 0x0000000108d47547 */ /* 0x000fea000b800000 */
[----:B------:R-:W1:Y:S01]  /*25b0*/  LDCU.128 UR16, c[0x0][0xc10] ;  /* 0x00018200ff1077ac */ /* 0x000e620008000c00 */
[----:B------:R-:W2:Y:S01]  /*25c0*/  LDCU UR20, c[0x0][0xc20] ;  /* 0x00018400ff1477ac */ /* 0x000ea20008000800 */
[----:B------:R-:W3:Y:S01]  /*25d0*/  LDCU UR13, c[0x0][0xc0c] ;  /* 0x00018180ff0d77ac */ /* 0x000ee20008000800 */
[----:B------:R-:W4:Y:S01]  /*25e0*/  LDCU.64 UR14, c[0x0][0xc28] ;  /* 0x00018500ff0e77ac */ /* 0x000f220008000a00 */
[----:B------:R-:W-:Y:S02]  /*25f0*/  UISETP.NE.AND UP3, UPT, UR39, 0x1, UPT ;  /* 0x000000012700788c */ /* 0x000fe4000bf65270 */
[----:B-1----:R-:W-:Y:S02]  /*2600*/  UIMAD.WIDE.U32 UR4, UR52, UR19, URZ ;  /* 0x00000013340472a5 */ /* 0x002fe4000f8e00ff */
[----:B------:R-:W-:Y:S02]  /*2610*/  UIMAD.WIDE.U32 UR6, UR53, UR16, URZ ;  /* 0x00000010350672a5 */ /* 0x000fe4000f8e00ff */
[----:B------:R-:W-:-:S02]  /*2620*/  UISETP.NE.AND UP0, UPT, UR18, 0x1, UPT ;  /* 0x000000011200788c */ /* 0x000fc4000bf05270 */
[----:B------:R-:W-:Y:S01]  /*2630*/  UIMAD.WIDE.U32 UR10, UR48, UR19, URZ ;  /* 0x00000013300a72a5 */ /* 0x000fe2000f8e00ff */
[----:B------:R-:W-:Y:S01]  /*2640*/  UMOV UR4, UR5 ;  /* 0x0000000500047c82 */ /* 0x000fe20008000000 */
[----:B---3--:R-:W-:Y:S02]  /*2650*/  UISETP.NE.AND UP2, UPT, UR13, 0x1, UPT ;  /* 0x000000010d00788c */ /* 0x008fe4000bf45270 */
[----:B--2---:R-:W-:Y:S02]  /*2660*/  USHF.R.U32.HI UR5, URZ, UR20, UR4 ;  /* 0x00000014ff057299 */ /* 0x004fe40008011604 */
[----:B------:R-:W-:Y:S01]  /*2670*/  UIMAD.WIDE.U32 UR8, UR49, UR16, URZ ;  /* 0x00000010310872a5 */ /* 0x000fe2000f8e00ff */
[----:B------:R-:W-:Y:S01]  /*2680*/  UMOV UR4, UR7 ;  /* 0x0000000700047c82 */ /* 0x000fe20008000000 */
[----:B------:R-:W-:Y:S02]  /*2690*/  USEL UR5, UR52, UR5, !UP0 ;  /* 0x0000000534057287 */ /* 0x000fe4000c000000 */
[----:B------:R-:W-:-:S02]  /*26a0*/  USHF.R.U32.HI UR4, URZ, UR17, UR4 ;  /* 0x00000011ff047299 */ /* 0x000fc40008011604 */
[----:B----4-:R-:W-:Y:S02]  /*26b0*/  UIMAD.WIDE.U32 UR6, UR5, UR14, URZ ;  /* 0x0000000e050672a5 */ /* 0x010fe4000f8e00ff */
[----:B------:R-:W-:Y:S01]  /*26c0*/  USEL UR12, UR53, UR4, !UP2 ;  /* 0x00000004350c7287 */ /* 0x000fe2000d000000 */
[----:B------:R-:W-:Y:S02]  /*26d0*/  UMOV UR8, UR9 ;  /* 0x0000000900087c82 */ /* 0x000fe40008000000 */
[----:B------:R-:W-:Y:S01]  /*26e0*/  UMOV UR4, UR11 ;  /* 0x0000000b00047c82 */ /* 0x000fe20008000000 */
[----:B------:R-:W-:Y:S01]  /*26f0*/  UIMAD.WIDE.U32 UR10, UR12, UR14, URZ ;  /* 0x0000000e0c0a72a5 */ /* 0x000fe2000f8e00ff */
[----:B------:R-:W-:Y:S01]  /*2700*/  UMOV UR6, UR7 ;  /* 0x0000000700067c82 */ /* 0x000fe20008000000 */
[----:B------:R-:W-:Y:S02]  /*2710*/  USHF.R.U32.HI UR4, URZ, UR20, UR4 ;  /* 0x00000014ff047299 */ /* 0x000fe40008011604 */
[----:B------:R-:W-:-:S02]  /*2720*/  @UP3 USHF.R.U32.HI UR5, URZ, UR15, UR6 ;  /* 0x0000000fff053299 */ /* 0x000fc40008011606 */
[----:B------:R-:W-:Y:S01]  /*2730*/  USHF.R.U32.HI UR17, URZ, UR17, UR8 ;  /* 0x00000011ff117299 */ /* 0x000fe20008011608 */
[----:B------:R-:W-:Y:S01]  /*2740*/  UMOV UR6, UR11 ;  /* 0x0000000b00067c82 */ /* 0x000fe20008000000 */
[----:B------:R-:W-:Y:S02]  /*2750*/  USEL UR4, UR48, UR4, !UP0 ;  /* 0x0000000430047287 */ /* 0x000fe4000c000000 */
[----:B------:R-:W-:Y:S02]  /*2760*/  @UP3 USHF.R.U32.HI UR12, URZ, UR15, UR6 ;  /* 0x0000000fff0c3299 */ /* 0x000fe40008011606 */
[----:B------:R-:W-:Y:S02]  /*2770*/  UIMAD UR6, UR39, UR5, URZ ;  /* 0x00000005270672a4 */ /* 0x000fe4000f8e02ff */
[----:B------:R-:W-:Y:S02]  /*2780*/  USEL UR5, UR49, UR17, !UP2 ;  /* 0x0000001131057287 */ /* 0x000fe4000d000000 */
[----:B------:R-:W-:-:S02]  /*2790*/  UIMAD UR8, UR39, UR12, URZ ;  /* 0x0000000c270872a4 */ /* 0x000fc4000f8e02ff */
[----:B------:R-:W-:Y:S02]  /*27a0*/  UISETP.GE.AND UP0, UPT, UR4, UR6, UPT ;  /* 0x000000060400728c */ /* 0x000fe4000bf06270 */
[----:B------:R-:W-:Y:S02]  /*27b0*/  UIMAD.WIDE.U32 UR6, UR4, UR14, URZ ;  /* 0x0000000e040672a5 */ /* 0x000fe4000f8e00ff */
[----:B------:R-:W-:Y:S02]  /*27c0*/  UISETP.GE.OR UP0, UPT, UR5, UR8, UP0 ;  /* 0x000000080500728c */ /* 0x000fe40008706670 */
[----:B------:R-:W-:Y:S02]  /*27d0*/  UIMAD.WIDE.U32 UR8, UR5, UR14, URZ ;  /* 0x0000000e050872a5 */ /* 0x000fe4000f8e00ff */
[----:B------:R-:W-:Y:S01]  /*27e0*/  UIADD3 UR10, UPT, UPT, -UR4, URZ, URZ ;  /* 0x000000ff040a7290 */ /* 0x000fe2000fffe1ff */
[----:B------:R-:W-:Y:S02]  /*27f0*/  UMOV UR6, UR7 ;  /* 0x0000000700067c82 */ /* 0x000fe40008000000 */
[----:B------:R-:W-:-:S02]  /*2800*/  USHF.R.U32.HI UR6, URZ, UR15, UR6 ;  /* 0x0000000fff067299 */ /* 0x000fc40008011606 */
[----:B------:R-:W-:Y:S02]  /*2810*/  UIMAD UR10, UR18, UR10, UR48 ;  /* 0x0000000a120a72a4 */ /* 0x000fe4000f8e0230 */
[----:B------:R-:W-:Y:S01]  /*2820*/  USEL UR6, UR4, UR6, !UP3 ;  /* 0x0000000604067287 */ /* 0x000fe2000d800000 */
[----:B------:R-:W-:Y:S01]  /*2830*/  @!UP0 UMOV UR7, UR9 ;  /* 0x0000000900078c82 */ /* 0x000fe20008000000 */
[----:B------:R-:W-:Y:S02]  /*2840*/  UIADD3 UR9, UPT, UPT, -UR5, URZ, URZ ;  /* 0x000000ff05097290 */ /* 0x000fe4000fffe1ff */
[----:B------:R-:W-:Y:S02]  /*2850*/  @!UP0 USHF.R.U32.HI UR7, URZ, UR15, UR7 ;  /* 0x0000000fff078299 */ /* 0x000fe40008011607 */
[----:B------:R-:W-:Y:S02]  /*2860*/  UIADD3 UR8, UPT, UPT, -UR6, URZ, URZ ;  /* 0x000000ff06087290 */ /* 0x000fe4000fffe1ff */
[----:B------:R-:W-:-:S02]  /*2870*/  @!UP0 USEL UR7, UR5, UR7, !UP3 ;  /* 0x0000000705078287 */ /* 0x000fc4000d800000 */
[----:B------:R-:W-:Y:S02]  /*2880*/  UIMAD UR8, UR39, UR8, UR4 ;  /* 0x00000008270872a4 */ /* 0x000fe4000f8e0204 */
[----:B------:R-:W-:Y:S02]  /*2890*/  @!UP0 UIADD3 UR6, UPT, UPT, UR6, -UR7, URZ ;  /* 0x8000000706068290 */ /* 0x000fe4000fffe0ff */
[----:B------:R-:W-:Y:S02]  /*28a0*/  @!UP0 UIMAD UR7, UR8, UR12, UR7 ;  /* 0x0000000c080782a4 */ /* 0x000fe4000f8e0207 */
[----:B------:R-:W-:Y:S02]  /*28b0*/  @!UP0 UIMAD UR4, UR39, UR6, UR5 ;  /* 0x00000006270482a4 */ /* 0x000fe4000f8e0205 */
[----:B------:R-:W-:Y:S02]  /*28c0*/  UIMAD UR6, UR13, UR9, UR49 ;  /* 0x000000090d0672a4 */ /* 0x000fe4000f8e0231 */
[----:B------:R-:W-:Y:S01]  /*28d0*/  UIMAD UR48, UR4, UR18, UR10 ;  /* 0x00000012043072a4 */ /* 0x000fe2000f8e020a */
[----:B------:R-:W-:-:S02]  /*28e0*/  @!UP0 UMOV UR5, UR7 ;  /* 0x0000000700058c82 */ /* 0x000fc40008000000 */
[----:B------:R-:W-:-:S12]  /*28f0*/  UIMAD UR49, UR5, UR13, UR6 ;  /* 0x0000000d053172a4 */ /* 0x000fd8000f8e0206 */
.L_x_31:
        /* <DEDUP_REMOVED lines=20> */
.L_x_32:
[----:B------:R-:W-:Y:S01]  /*2a40*/  R2UR UR5, R85 ;  /* 0x00000000550572ca */ /* 0x000fe200000e0000 */
[----:B------:R-:W-:Y:S01]  /*2a50*/  UMOV UR36, UR38 ;  /* 0x0000002600247c82 */ /* 0x000fe20008000000 */
[----:B------:R-:W-:Y:S02]  /*2a60*/  R2UR UR4, R84 ;  /* 0x00000000540472ca */ /* 0x000fe400000e0000 */
[----:B------:R-:W-:Y:S02]  /*2a70*/  PLOP3.LUT P1, PT, PT, PT, PT, 0x80, 0x8 ;  /* 0x000000000008781c */ /* 0x000fe40003f2f070 */
[----:B------:R-:W-:-:S07]  /*2a80*/  LOP3.LUT R2, R2, 0x1, RZ, 0x3c, !PT ;  /* 0x0000000102027812 */ /* 0x000fce00078e3cff */
[----:B------:R-:W-:Y:S02]  /*2a90*/  UIADD3 UR50, UPT, UPT, UR49, UR5, URZ ;  /* 0x0000000531327290 */ /* 0x000fe4000fffe0ff */
[----:B------:R-:W-:Y:S01]  /*2aa0*/  UIADD3 UR22, UPT, UPT, UR48, UR4, URZ ;  /* 0x0000000430167290 */ /* 0x000fe2000fffe0ff */
[----:B------:R-:W-:Y:S11]  /*2ab0*/  BRA.U UP1, `(.L_x_33) ;  /* 0xffffffe901d87547 */ /* 0x000ff6000b83ffff */
[----:B------:R-:W-:Y:S01]  /*2ac0*/  UIADD3 UR30, UPT, UPT, UR30, 0x80, URZ ;  /* 0x000000801e1e7890 */ /* 0x000fe2000fffe0ff */
[----:B------:R-:W-:-:S03]  /*2ad0*/  MOV R3, UR26 ;  /* 0x0000001a00037c02 */ /* 0x000fc60008000f00 */
[----:B------:R-:W-:Y:S01]  /*2ae0*/  ULEA UR4, UR31, UR30, 0x3 ;  /* 0x0000001e1f047291 */ /* 0x000fe2000f8e18ff */
[----:B------:R-:W-:-:S08]  /*2af0*/  SHF.L.U32 R3, R3, 0x1f, RZ ;  /* 0x0000001f03037819 */ /* 0x000fd000000006ff */
[----:B------:R-:W1:Y:S02]  /*2b00*/  SYNCS.PHASECHK.TRANS64.TRYWAIT P0, [UR4], R3 ;  /* 0x00000003ff0075a7 */ /* 0x000e640008001104 */
[----:B-1----:R-:W-:Y:S05]  /*2b10*/  @!P0 BRA `(.L_x_34) ;  /* 0x0000005c005c8947 */ /* 0x002fea0003800000 */
.L_x_125:
[----:B------:R-:W-:-:S04]  /*2b20*/  UIADD3 UR4, UPT, UPT, UR31, 0x1, URZ ;  /* 0x000000011f047890 */ /* 0x000fc8000fffe0ff */
[----:B------:R-:W-:-:S04]  /*2b30*/  UISETP.NE.AND UP0, UPT, UR4, 0x10, UPT ;  /* 0x000000100400788c */ /* 0x000fc8000bf05270 */
[----:B------:R-:W-:Y:S02]  /*2b40*/  USEL UR5, URZ, 0x1, UP0 ;  /* 0x00000001ff057887 */ /* 0x000fe40008000000 */
[----:B------:R-:W-:Y:S02]  /*2b50*/  USEL UR4, UR4, URZ, UP0 ;  /* 0x000000ff04047287 */ /* 0x000fe40008000000 */
[----:B------:R-:W-:Y:S02]  /*2b60*/  ULOP3.LUT UR6, UR26, UR5, URZ, 0x3c, !UPT ;  /* 0x000000051a067292 */ /* 0x000fe4000f8e3cff */
[----:B------:R-:W-:-:S04]  /*2b70*/  ULEA UR5, UR4, UR30, 0x3 ;  /* 0x0000001e04057291 */ /* 0x000fc8000f8e18ff */
[----:B-1----:R-:W-:-:S04]  /*2b80*/  MOV R3, UR6 ;  /* 0x0000000600037c02 */ /* 0x002fc80008000f00 */
[----:B------:R-:W-:-:S04]  /*2b90*/  SHF.L.U32 R3, R3, 0x1f, RZ ;  /* 0x0000001f03037819 */ /* 0x000fc800000006ff */
[----:B------:R-:W1:Y:S02]  /*2ba0*/  SYNCS.PHASECHK.TRANS64.TRYWAIT P0, [UR5], R3 ;  /* 0x00000003ff0075a7 */ /* 0x000e640008001105 */
[----:B-1----:R-:W-:Y:S05]  /*2bb0*/  @!P0 BRA `(.L_x_35) ;  /* 0x0000005c004c8947 */ /* 0x002fea0003800000 */
.L_x_127:
        /* <DEDUP_REMOVED lines=10> */
.L_x_129:
        /* <DEDUP_REMOVED lines=10> */
.L_x_131:
        /* <DEDUP_REMOVED lines=10> */
.L_x_133:
        /* <DEDUP_REMOVED lines=10> */
.L_x_135:
        /* <DEDUP_REMOVED lines=10> */
.L_x_137:
        /* <DEDUP_REMOVED lines=10> */
.L_x_139:
        /* <DEDUP_REMOVED lines=10> */
.L_x_141:
        /* <DEDUP_REMOVED lines=10> */
.L_x_143:
        /* <DEDUP_REMOVED lines=10> */
.L_x_145:
        /* <DEDUP_REMOVED lines=10> */
.L_x_147:
        /* <DEDUP_REMOVED lines=10> */
.L_x_149:
        /* <DEDUP_REMOVED lines=10> */
.L_x_151:
        /* <DEDUP_REMOVED lines=10> */
.L_x_153:
[----:B------:R-:W-:-:S04]  /*33e0*/  UIADD3 UR4, UPT, UPT, UR4, 0x1, URZ ;  /* 0x0000000104047890 */ /* 0x000fc8000fffe0ff */
[----:B------:R-:W-:-:S04]  /*33f0*/  UISETP.NE.AND UP0, UPT, UR4, 0x10, UPT ;  /* 0x000000100400788c */ /* 0x000fc8000bf05270 */
[----:B------:R-:W-:Y:S02]  /*3400*/  USEL UR5, URZ, 0x1, UP0 ;  /* 0x00000001ff057887 */ /* 0x000fe40008000000 */
[----:B------:R-:W-:Y:S02]  /*3410*/  USEL UR4, UR4, URZ, UP0 ;  /* 0x000000ff04047287 */ /* 0x000fe40008000000 */
[----:B------:R-:W-:Y:S02]  /*3420*/  ULOP3.LUT UR5, UR6, UR5, URZ, 0x3c, !UPT ;  /* 0x0000000506057292 */ /* 0x000fe4000f8e3cff */
[----:B------:R-:W-:-:S04]  /*3430*/  ULEA UR4, UR4, UR30, 0x3 ;  /* 0x0000001e04047291 */ /* 0x000fc8000f8e18ff */
[----:B------:R-:W-:Y:S02]  /*3440*/  IMAD.U32 R2, RZ, RZ, UR5 ;  /* 0x00000005ff027e24 */ /* 0x000fe4000f8e00ff */
[----:B-1----:R-:W-:-:S03]  /*3450*/  MOV R0, UR4 ;  /* 0x0000000400007c02 */ /* 0x002fc60008000f00 */
[----:B------:R-:W-:-:S07]  /*3460*/  SHF.L.U32 R3, R2, 0x1f, RZ ;  /* 0x0000001f02037819 */ /* 0x000fce00000006ff */
.L_x_49:
[----:B-1----:R1:W2:Y:S02]  /*3470*/  SYNCS.PHASECHK.TRANS64.TRYWAIT P0, [R0+URZ], R3 ;  /* 0x00000003000075a7 */ /* 0x0022a400080011ff */
[----:B--2---:R-:W-:Y:S05]  /*3480*/  @!P0 NANOSLEEP.SYNCS 0x989680 ;  /* 0x009896800000895d */ /* 0x004fea0003900000 */
[----:B------:R-:W2:Y:S02]  /*3490*/  @!P0 SYNCS.PHASECHK.TRANS64 P0, [R0+URZ], R3 ;  /* 0x00000003000085a7 */ /* 0x000ea400080010ff */
[----:B--2---:R-:W-:Y:S05]  /*34a0*/  @P0 EXIT ;  /* 0x000000000000094d */ /* 0x004fea0003800000 */
[----:B------:R-:W-:Y:S05]  /*34b0*/  BRA `(.L_x_49) ;  /* 0xfffffffc00ec7947 */ /* 0x000fea000383ffff */
.L_x_17:
[----:B------:R-:W2:Y:S02]  /*34c0*/  S2UR UR4, SR_CgaCtaId ;  /* 0x00000000000479c3 */ /* 0x000ea40000008800 */
[----:B--2---:R-:W-:-:S04]  /*34d0*/  UISETP.NE.AND UP0, UPT, UR4, URZ, UPT ;  /* 0x000000ff0400728c */ /* 0x004fc8000bf05270 */
[----:B------:R-:W-:-:S09]  /*34e0*/  UISETP.NE.OR UP0, UPT, UR15, 0x1, UP0 ;  /* 0x000000010f00788c */ /* 0x000fd20008705670 */
[----:B------:R-:W-:Y:S05]  /*34f0*/  BRA.U UP0, `(.L_x_50) ;  /* 0x0000000100b47547 */ /* 0x000fea000b800000 */
[----:B------:R-:W2:Y:S01]  /*3500*/  S2UR UR5, SR_CgaCtaId ;  /* 0x00000000000579c3 */ /* 0x000ea20000008800 */
[----:B------:R-:W-:Y:S01]  /*3510*/  UMOV UR4, 0x400 ;  /* 0x0000040000047882 */ /* 0x000fe20000000000 */
[----:B------:R-:W-:Y:S01]  /*3520*/  HFMA2 R3, -RZ, RZ, 0, 5.9604644775390625e-08 ;  /* 0x00000001ff037431 */ /* 0x000fe200000001ff */
[----:B------:R-:W-:Y:S01]  /*3530*/  ISETP.NE.AND P0, PT, R0, RZ, PT ;  /* 0x000000ff0000720c */ /* 0x000fe20003f05270 */
[----:B------:R-:W-:Y:S01]  /*3540*/  IMAD.MOV.U32 R8, RZ, RZ, RZ ;  /* 0x000000ffff087224 */ /* 0x000fe200078e00ff */
[----:B--2---:R-:W-:-:S04]  /*3550*/  ULEA UR4, UR5, UR4, 0x18 ;  /* 0x0000000405047291 */ /* 0x004fc8000f8ec0ff */
[----:B------:R-:W-:Y:S02]  /*3560*/  UIADD3 UR5, UPT, UPT, UR4, 0x148, URZ ;  /* 0x0000014804057890 */ /* 0x000fe4000fffe0ff */
[----:B------:R-:W-:Y:S02]  /*3570*/  UIADD3 UR8, UPT, UPT, UR4, 0x140, URZ ;  /* 0x0000014004087890 */ /* 0x000fe4000fffe0ff */
[----:B------:R-:W-:-:S12]  /*3580*/  UPRMT UR5, URZ, 0x654, UR5 ;  /* 0x00000654ff057896 */ /* 0x000fd80008000005 */
.L_x_53:
[----:B------:R-:W-:Y:S01]  /*3590*/  SHF.L.U32 R7, R3, 0x1f, RZ ;  /* 0x0000001f03077819 */ /* 0x000fe200000006ff */
[----:B------:R-:W-:Y:S02]  /*35a0*/  IMAD.U32 R9, RZ, RZ, UR8 ;  /* 0x00000008ff097e24 */ /* 0x000fe4000f8e00ff */
[----:B------:R-:W-:Y:S01]  /*35b0*/  @!P0 IMAD.MOV.U32 R5, RZ, RZ, 0x10 ;  /* 0x00000010ff058424 */ /* 0x000fe200078e00ff */
[----:B------:R-:W2:Y:S02]  /*35c0*/  SYNCS.PHASECHK.TRANS64.TRYWAIT P1, [UR4+0x148], R7 ;  /* 0x00014807ff0075a7 */ /* 0x000ea40008021104 */
[----:B------:R-:W-:-:S04]  /*35d0*/  PRMT R9, R0, 0x654, R9 ;  /* 0x0000065400097816 */ /* 0x000fc80000000009 */
[----:B------:R-:W-:Y:S01]  /*35e0*/  SEL R2, R9, R2, !P0 ;  /* 0x0000000209027207 */ /* 0x000fe20004000000 */
[----:B--2---:R-:W-:Y:S06]  /*35f0*/  @!P1 BRA `(.L_x_51) ;  /* 0x00000058000c9947 */ /* 0x004fec0003800000 */
.L_x_155:
[----:B------:R-:W-:Y:S01]  /*3600*/  UIADD3 UR6, UPT, UPT, UR4, 0x180, URZ ;  /* 0x0000018004067890 */ /* 0x000fe2000fffe0ff */
[----:B------:R3:W-:Y:S01]  /*3610*/  @!P0 SYNCS.ARRIVE.TRANS64.RED RZ, [R2+URZ], R5 ;  /* 0x0000000502ff89a7 */ /* 0x0007e200080004ff */
[----:B------:R-:W-:Y:S01]  /*3620*/  UIADD3 UR7, UPT, UPT, UR4, 0x140, URZ ;  /* 0x0000014004077890 */ /* 0x000fe2000fffe0ff */
[----:B------:R-:W-:-:S08]  /*3630*/  LOP3.LUT R3, R3, 0x1, RZ, 0x3c, !PT ;  /* 0x0000000103037812 */ /* 0x000fd000078e3cff */
[----:B------:R-:W-:Y:S06]  /*3640*/  UGETNEXTWORKID.BROADCAST [UR6], [UR7] ;  /* 0x00000000060073ca */ /* 0x000fec0008000100 */
[----:B---3--:R-:W-:-:S04]  /*3650*/  SHF.L.U32 R5, R8, 0x1f, RZ ;  /* 0x0000001f08057819 */ /* 0x008fc800000006ff */
[----:B------:R-:W3:Y:S02]  /*3660*/  SYNCS.PHASECHK.TRANS64.TRYWAIT P1, [UR4+0x140], R5 ;  /* 0x00014005ff0075a7 */ /* 0x000ee40008021104 */
[----:B---3--:R-:W-:Y:S05]  /*3670*/  @!P1 BRA `(.L_x_52) ;  /* 0x0000005800049947 */ /* 0x008fea0003800000 */
.L_x_157:
[----:B--2---:R-:W2:Y:S01]  /*3680*/  LDS.128 R4, [UR4+0x180] ;  /* 0x00018004ff047984 */ /* 0x004ea20008000c00 */
[----:B------:R-:W-:Y:S01]  /*3690*/  LOP3.LUT R8, R8, 0x1, RZ, 0x3c, !PT ;  /* 0x0000000108087812 */ /* 0x000fe200078e3cff */
[----:B------:R-:W-:Y:S01]  /*36a0*/  @!PT LDS RZ, [RZ] ;  /* 0x00000000fffff984 */ /* 0x000fe20000000800 */
[----:B------:R-:W-:Y:S01]  /*36b0*/  @!PT LDS RZ, [RZ] ;  /* 0x00000000fffff984 */ /* 0x000fe20000000800 */
[----:B------:R-:W-:Y:S01]  /*36c0*/  @!PT LDS RZ, [RZ] ;  /* 0x00000000fffff984 */ /* 0x000fe20000000800 */
[----:B------:R-:W-:Y:S01]  /*36d0*/  @!PT LDS RZ, [RZ] ;  /* 0x00000000fffff984 */ /* 0x000fe20000000800 */
[----:B------:R3:W-:Y:S06]  /*36e0*/  MEMBAR.ALL.CTA ;  /* 0x0000000000007992 */ /* 0x0007ec0000008000 */
[----:B---3--:R-:W3:Y:S02]  /*36f0*/  FENCE.VIEW.ASYNC.S ;  /* 0x00000000000073c6 */ /* 0x008ee40000000000 */
[----:B---3--:R-:W-:Y:S01]  /*3700*/  SYNCS.ARRIVE.TRANS64.RED.A1T0 RZ, [UR5], RZ ;  /* 0x000000ffffff79a7 */ /* 0x008fe20008100405 */
[----:B--2---:R-:W-:-:S13]  /*3710*/  LOP3.LUT P1, RZ, R6, 0x1, RZ, 0xc0, !PT ;  /* 0x0000000106ff7812 */ /* 0x004fda000782c0ff */
[----:B------:R-:W-:Y:S05]  /*3720*/  @P1 BRA `(.L_x_53) ;  /* 0xfffffffc00981947 */ /* 0x000fea000383ffff */
[----:B------:R-:W-:-:S04]  /*3730*/  SHF.L.U32 R0, R3, 0x1f, RZ ;  /* 0x0000001f03007819 */ /* 0x000fc800000006ff */
[----:B------:R-:W2:Y:S02]  /*3740*/  SYNCS.PHASECHK.TRANS64 P0, [UR4+0x148], R0 ;  /* 0x00014800ff0075a7 */ /* 0x000ea40008001004 */
[----:B-12---:R-:W-:Y:S05]  /*3750*/  @P0 EXIT ;  /* 0x000000000000094d */ /* 0x006fea0003800000 */
[----:B------:R-:W-:-:S07]  /*3760*/  MOV R0, UR4 ;  /* 0x0000000400007c02 */ /* 0x000fce0008000f00 */
.L_x_54:
[----:B-1----:R-:W-:-:S04]  /*3770*/  SHF.L.U32 R5, R3, 0x1f, RZ ;  /* 0x0000001f03057819 */ /* 0x002fc800000006ff */
[----:B------:R1:W2:Y:S03]  /*3780*/  SYNCS.PHASECHK.TRANS64.TRYWAIT P0, [R0+URZ+0x148], R5 ;  /* 0x00014805000075a7 */ /* 0x0002a600080011ff */
[----:B--2---:R-:W-:Y:S05]  /*3790*/  @!P0 NANOSLEEP.SYNCS 0x989680 ;  /* 0x009896800000895d */ /* 0x004fea0003900000 */
[----:B------:R-:W2:Y:S02]  /*37a0*/  @!P0 SYNCS.PHASECHK.TRANS64 P0, [R0+URZ+0x148], R5 ;  /* 0x00014805000085a7 */ /* 0x000ea400080010ff */
[----:B--2---:R-:W-:Y:S05]  /*37b0*/  @P0 EXIT ;  /* 0x000000000000094d */ /* 0x004fea0003800000 */
[----:B------:R-:W-:Y:S05]  /*37c0*/  BRA `(.L_x_54) ;  /* 0xfffffffc00e87947 */ /* 0x000fea000383ffff */
.L_x_50:
[----:B------:R-:W-:-:S09]  /*37d0*/  UISETP.NE.AND UP0, UPT, UR15, URZ, UPT ;  /* 0x000000ff0f00728c */ /* 0x000fd2000bf05270 */
[----:B------:R-:W-:Y:S05]  /*37e0*/  BRA.U UP0, `(.L_x_55) ;  /* 0x0000000d00487547 */ /* 0x000fea000b800000 */
[----:B------:R-:W2:Y:S01]  /*37f0*/  S2UR UR7, SR_CgaCtaId ;  /* 0x00000000000779c3 */ /* 0x000ea20000008800 */
[----:B------:R-:W-:Y:S01]  /*3800*/  UMOV UR4, 0x40 ;  /* 0x0000004000047882 */ /* 0x000fe20000000000 */
[----:B------:R-:W-:Y:S01]  /*3810*/  NOP ;  /* 0x0000000000007918 */ /* 0x000fe20000000000 */
[----:B------:R-:W-:Y:S01]  /*3820*/  UMOV UR6, 0x400 ;  /* 0x0000040000067882 */ /* 0x000fe20000000000 */
[----:B--2---:R-:W-:Y:S02]  /*3830*/  ULEA UR5, UR7, UR4, 0x18 ;  /* 0x0000000407057291 */ /* 0x004fe4000f8ec0ff */
[----:B------:R-:W-:-:S07]  /*3840*/  ULEA UR6, UR7, UR6, 0x18 ;  /* 0x0000000607067291 */ /* 0x000fce000f8ec0ff */
[----:B------:R-:W2:Y:S02]  /*3850*/  LDS.U8 R0, [UR5+0x1c] ;  /* 0x00001c05ff007984 */ /* 0x000ea40008000000 */
[----:B--2---:R-:W-:-:S13]  /*3860*/  ISETP.NE.AND P0, PT, R0, RZ, PT ;  /* 0x000000ff0000720c */ /* 0x004fda0003f05270 */
[----:B------:R-:W-:Y:S05]  /*3870*/  @P0 BRA `(.L_x_56) ;  /* 0x0000000000580947 */ /* 0x000fea0003800000 */
[----:B------:R-:W-:-:S13]  /*3880*/  ELECT P0, URZ, PT ;  /* 0x0000000000ff782f */ /* 0x000fda0003800000 */
[----:B------:R-:W-:Y:S05]  /*3890*/  @!P0 BRA `(.L_x_57) ;  /* 0x0000000000608947 */ /* 0x000fea0003800000 */
[----:B------:R-:W-:Y:S01]  /*38a0*/  UMOV UR4, 0x10 ;  /* 0x0000001000047882 */ /* 0x000fe20000000000 */
[----:B------:R-:W-:Y:S01]  /*38b0*/  HFMA2 R0, -RZ, RZ, 0, 5.9604644775390625e-08 ;  /* 0x00000001ff007431 */ /* 0x000fe200000001ff */
[----:B------:R-:W-:-:S03]  /*38c0*/  MOV R2, 0xffff ;  /* 0x0000ffff00027802 */ /* 0x000fc60000000f00 */
[----:B------:R-:W-:Y:S04]  /*38d0*/  DEPBAR.LE SB2, 0x36 ;  /* 0x0000ad800000791a */ /* 0x000fe80000000000 */
[----:B------:R-:W2:Y:S02]  /*38e0*/  UTCATOMSWS.FIND_AND_SET.ALIGN UP0, UR4, UR4 ;  /* 0x00000004000475e3 */ /* 0x000ea40008000800 */
[----:B--2---:R-:W-:Y:S01]  /*38f0*/  MOV R3, UR4 ;  /* 0x0000000400037c02 */ /* 0x004fe20008000f00 */
[----:B------:R-:W-:Y:S06]  /*3900*/  BRA.U UP0, `(.L_x_58) ;  /* 0x0000000100187547 */ /* 0x000fec000b800000 */
.L_x_59:
[----:B------:R-:W-:Y:S05]  /*3910*/  NANOSLEEP 0x64 ;  /* 0x000000640000795d */ /* 0x000fea0003800000 */
[----:B------:R-:W-:-:S05]  /*3920*/  UMOV UR4, 0x10 ;  /* 0x0000001000047882 */ /* 0x000fca0000000000 */
[----:B------:R-:W-:Y:S04]  /*3930*/  DEPBAR.LE SB2, 0x36 ;  /* 0x0000ad800000791a */ /* 0x000fe80000000000 */
[----:B------:R-:W2:Y:S02]  /*3940*/  UTCATOMSWS.FIND_AND_SET.ALIGN UP0, UR4, UR4 ;  /* 0x00000004000475e3 */ /* 0x000ea40008000800 */
[----:B--2---:R-:W-:Y:S01]  /*3950*/  MOV R3, UR4 ;  /* 0x0000000400037c02 */ /* 0x004fe20008000f00 */
[----:B------:R-:W-:Y:S05]  /*3960*/  BRA.U !UP0, `(.L_x_59) ;  /* 0xfffffffd08e87547 */ /* 0x000fea000b83ffff */
.L_x_58:
[-C--:B------:R-:W-:Y:S02]  /*3970*/  SHF.L.U32 R2, R2, R3.reuse, RZ ;  /* 0x0000000302027219 */ /* 0x080fe400000006ff */
[----:B------:R-:W-:Y:S01]  /*3980*/  SHF.L.U32 R0, R0, R3, RZ ;  /* 0x0000000300007219 */ /* 0x000fe200000006ff */
[----:B------:R-:W-:Y:S02]  /*3990*/  IMAD.SHL.U32 R3, R3, 0x20, RZ ;  /* 0x0000002003037824 */ /* 0x000fe400078e00ff */
[----:B------:R2:W-:Y:S04]  /*39a0*/  ATOMS.OR RZ, [UR5+0x14], R2 ;  /* 0x00001402ffff798c */ /* 0x0005e8000b000005 */
[----:B------:R2:W-:Y:S04]  /*39b0*/  ATOMS.OR RZ, [UR5+0x18], R0 ;  /* 0x00001800ffff798c */ /* 0x0005e8000b000005 */
[----:B------:R2:W-:Y:S01]  /*39c0*/  STS [UR6+0x190], R3 ;  /* 0x00019003ff007988 */ /* 0x0005e20008000806 */
[----:B------:R-:W-:Y:S05]  /*39d0*/  BRA `(.L_x_57) ;  /* 0x0000000000107947 */ /* 0x000fea0003800000 */
.L_x_56:
[----:B------:R-:W-:Y:S02]  /*39e0*/  MOV R0, 0xffffffff ;  /* 0xffffffff00007802 */ /* 0x000fe40000000f00 */
[----:B------:R-:W-:-:S03]  /*39f0*/  MOV R2, 0x3a20 ;  /* 0x00003a2000027802 */ /* 0x000fc60000000f00 */
[----:B------:R2:W-:Y:S04]  /*3a00*/  STS [UR6+0x190], R0 ;  /* 0x00019000ff007988 */ /* 0x0005e80008000806 */
[----:B-12--5:R-:W-:Y:S05]  /*3a10*/  CALL.REL.NOINC `($__internal_1_$__cuda_sm10x_tcgen05_guardrail_trap_phase_invalid_during_alloc) ;  /* 0x0000005800987944 */ /* 0x026fea0003c00000 */
.L_x_57:
[----:B------:R-:W-:Y:S05]  /*3a20*/  WARPSYNC.ALL ;  /* 0x0000000000007948 */ /* 0x000fea0003800000 */
[----:B------:R-:W3:Y:S01]  /*3a30*/  S2UR UR4, SR_CgaCtaId ;  /* 0x00000000000479c3 */ /* 0x000ee20000008800 */
[----:B------:R-:W-:Y:S01]  /*3a40*/  UMOV UR18, 0x400 ;  /* 0x0000040000127882 */ /* 0x000fe20000000000 */
[----:B------:R-:W-:-:S06]  /*3a50*/  NOP ;  /* 0x0000000000007918 */ /* 0x000fcc0000000000 */
[----:B------:R-:W-:Y:S06]  /*3a60*/  BAR.ARV 0x6, 0xa0 ;  /* 0x0182800000007b1d */ /* 0x000fec0000002000 */
[----:B------:R-:W4:Y:S01]  /*3a70*/  LDCU.64 UR6, c[0x0][0x388] ;  /* 0x00007100ff0677ac */ /* 0x000f220008000a00 */
[----:B------:R-:W-:Y:S01]  /*3a80*/  IMAD.MOV.U32 R8, RZ, RZ, 0x1 ;  /* 0x00000001ff087424 */ /* 0x000fe200078e00ff */
[----:B------:R-:W1:Y:S01]  /*3a90*/  LDCU.64 UR8, c[0x0][0x390] ;  /* 0x00007200ff0877ac */ /* 0x000e620008000a00 */
[----:B------:R-:W-:Y:S01]  /*3aa0*/  UMOV UR21, URZ ;  /* 0x000000ff00157c82 */ /* 0x000fe20008000000 */
[----:B------:R-:W-:Y:S01]  /*3ab0*/  UMOV UR17, URZ ;  /* 0x000000ff00117c82 */ /* 0x000fe20008000000 */
[----:B---3--:R-:W-:Y:S01]  /*3ac0*/  ULEA UR18, UR4, UR18, 0x18 ;  /* 0x0000001204127291 */ /* 0x008fe2000f8ec0ff */
[----:B------:R-:W-:Y:S01]  /*3ad0*/  UMOV UR26, 0x0 ;  /* 0x00000000001a7882 */ /* 0x000fe20000000000 */
[----:B------:R-:W-:Y:S01]  /*3ae0*/  UMOV UR27, 0x8100010 ;  /* 0x08100010001b7882 */ /* 0x000fe20000000000 */
[----:B------:R-:W-:Y:S01]  /*3af0*/  UMOV UR24, 0x0 ;  /* 0x0000000000187882 */ /* 0x000fe20000000000 */
[----:B------:R-:W-:Y:S01]  /*3b00*/  UMOV UR25, 0x8100010 ;  /* 0x0810001000197882 */ /* 0x000fe20000000000 */
[----:B----4-:R-:W-:-:S04]  /*3b10*/  UIADD3 UR4, UPT, UPT, UR6, 0x1f, URZ ;  /* 0x0000001f06047890 */ /* 0x010fc8000fffe0ff */
[----:B------:R-:W2:Y:S01]  /*3b20*/  LDS R9, [UR18+0x190] ;  /* 0x00019012ff097984 */ /* 0x000ea20008000800 */
[----:B------:R-:W-:Y:S02]  /*3b30*/  UIADD3 UR6, UPT, UPT, UR18, 0x6400, URZ ;  /* 0x0000640012067890 */ /* 0x000fe4000fffe0ff */
[----:B------:R-:W-:Y:S02]  /*3b40*/  USHF.R.S32.HI UR5, URZ, 0x1f, UR4 ;  /* 0x0000001fff057899 */ /* 0x000fe40008011404 */
[----:B------:R-:W-:Y:S02]  /*3b50*/  USHF.R.U32.HI UR6, URZ, 0x4, UR6 ;  /* 0x00000004ff067899 */ /* 0x000fe40008011606 */
[----:B------:R-:W-:Y:S02]  /*3b60*/  ULEA.HI UR4, UR5, UR4, URZ, 0x5 ;  /* 0x0000000405047291 */ /* 0x000fe4000f8f28ff */
[----:B------:R-:W-:Y:S02]  /*3b70*/  UIADD3 UR5, UPT, UPT, UR18, 0x26400, URZ ;  /* 0x0002640012057890 */ /* 0x000fe4000fffe0ff */
[----:B------:R-:W-:-:S02]  /*3b80*/  USHF.R.S32.HI UR4, URZ, 0x5, UR4 ;  /* 0x00000005ff047899 */ /* 0x000fc40008011404 */
[----:B------:R-:W-:Y:S02]  /*3b90*/  USHF.R.U32.HI UR5, URZ, 0x4, UR5 ;  /* 0x00000004ff057899 */ /* 0x000fe40008011605 */
[----:B------:R-:W-:Y:S02]  /*3ba0*/  UIMAD UR4, UR4, UR7, URZ ;  /* 0x00000007040472a4 */ /* 0x000fe4000f8e02ff */
[----:B------:R-:W-:Y:S02]  /*3bb0*/  ULOP3.LUT UR6, UR6, 0x3fff, URZ, 0xc0, !UPT ;  /* 0x00003fff06067892 */ /* 0x000fe4000f8ec0ff */
[----:B-1----:R-:W-:Y:S02]  /*3bc0*/  UIMAD UR4, UR4, UR8, URZ ;  /* 0x00000008040472a4 */ /* 0x002fe4000f8e02ff */
[----:B------:R-:W-:Y:S02]  /*3bd0*/  ULOP3.LUT UR5, UR5, 0x3fff, URZ, 0xc0, !UPT ;  /* 0x00003fff05057892 */ /* 0x000fe4000f8ec0ff */
[----:B------:R-:W-:-:S02]  /*3be0*/  UIMAD UR7, UR4, UR9, URZ ;  /* 0x00000009040772a4 */ /* 0x000fc4000f8e02ff */
[----:B------:R-:W-:Y:S02]  /*3bf0*/  UIADD3 UR4, UPT, UPT, UR18, 0x148, URZ ;  /* 0x0000014812047890 */ /* 0x000fe4000fffe0ff */
[----:B------:R-:W-:Y:S02]  /*3c00*/  ULOP3.LUT UR19, UR6, 0x10000, URZ, 0xfc, !UPT ;  /* 0x0001000006137892 */ /* 0x000fe4000f8efcff */
[----:B------:R-:W-:Y:S02]  /*3c10*/  UPRMT UR23, URZ, 0x654, UR4 ;  /* 0x00000654ff177896 */ /* 0x000fe40008000004 */
[----:B------:R-:W-:Y:S02]  /*3c20*/  ULOP3.LUT UR20, UR5, 0x10000, URZ, 0xfc, !UPT ;  /* 0x0001000005147892 */ /* 0x000fe4000f8efcff */
[----:B------:R-:W-:Y:S02]  /*3c30*/  UIADD3 UR28, UPT, UPT, UR7, -0x1, URZ ;  /* 0xffffffff071c7890 */ /* 0x000fe4000fffe0ff */
[----:B------:R-:W-:Y:S01]  /*3c40*/  UISETP.GE.AND UP3, UPT, UR7, 0x1, UPT ;  /* 0x000000010700788c */ /* 0x000fe2000bf66270 */
[C---:B--2---:R-:W-:Y:S01]  /*3c50*/  VIADD R3, R9.reuse, 0x40 ;  /* 0x0000004009037836 */ /* 0x044fe20000000000 */
[----:B------:R-:W-:-:S04]  /*3c60*/  LOP3.LUT R2, R9, 0xffff, RZ, 0xc0, !PT ;  /* 0x0000ffff09027812 */ /* 0x000fc800078ec0ff */
[----:B------:R-:W-:-:S05]  /*3c70*/  LOP3.LUT R3, R3, 0xffff, RZ, 0xc0, !PT ;  /* 0x0000ffff03037812 */ /* 0x000fca00078ec0ff */
[----:B------:R1:W-:Y:S02]  /*3c80*/  STL.64 [R1], R2 ;  /* 0x0000000201007387 */ /* 0x0003e40000100a00 */
[----:B-1----:R-:W-:-:S07]  /*3c90*/  CS2R R2, SRZ ;  /* 0x0000000000027805 */ /* 0x002fce000001ff00 */
.L_x_66:
[----:B-1----:R-:W-:-:S04]  /*3ca0*/  SHF.L.U32 R5, R3, 0x1f, RZ ;  /* 0x0000001f03057819 */ /* 0x002fc800000006ff */
[----:B------:R-:W1:Y:S02]  /*3cb0*/  SYNCS.PHASECHK.TRANS64.TRYWAIT P0, [UR18+0x140], R5 ;  /* 0x00014005ff0075a7 */ /* 0x000e640008001112 */
[----:B-12-4-:R-:W-:Y:S05]  /*3cc0*/  @!P0 BRA `(.L_x_60) ;  /* 0x0000005000888947 */ /* 0x016fea0003800000 */
.L_x_159:
[----:B-1----:R-:W1:Y:S01]  /*3cd0*/  LDS.128 R4, [UR18+0x180] ;  /* 0x00018012ff047984 */ /* 0x002e620008000c00 */
[----:B------:R-:W-:Y:S01]  /*3ce0*/  ULEA UR22, UR21, UR18, 0x3 ;  /* 0x0000001215167291 */ /* 0x000fe2000f8e18ff */
[----:B------:R-:W-:Y:S01]  /*3cf0*/  SHF.L.U32 R0, R8, 0x1f, RZ ;  /* 0x0000001f08007819 */ /* 0x000fe200000006ff */
[----:B------:R-:W-:Y:S01]  /*3d00*/  @!PT LDS RZ, [RZ] ;  /* 0x00000000fffff984 */ /* 0x000fe20000000800 */
[----:B------:R-:W-:Y:S01]  /*3d10*/  @!PT LDS RZ, [RZ] ;  /* 0x00000000fffff984 */ /* 0x000fe20000000800 */
[----:B------:R-:W-:Y:S01]  /*3d20*/  @!PT LDS RZ, [RZ] ;  /* 0x00000000fffff984 */ /* 0x000fe20000000800 */
[----:B------:R-:W-:Y:S01]  /*3d30*/  @!PT LDS RZ, [RZ] ;  /* 0x00000000fffff984 */ /* 0x000fe20000000800 */
[----:B------:R2:W-:Y:S06]  /*3d40*/  MEMBAR.ALL.CTA ;  /* 0x0000000000007992 */ /* 0x0005ec0000008000 */
[----:B--2---:R-:W2:Y:S02]  /*3d50*/  FENCE.VIEW.ASYNC.S ;  /* 0x00000000000073c6 */ /* 0x004ea40000000000 */
[----:B--2---:R-:W-:Y:S01]  /*3d60*/  SYNCS.ARRIVE.TRANS64.RED.A1T0 RZ, [UR23], RZ ;  /* 0x000000ffffff79a7 */ /* 0x004fe20008100417 */
[----:B------:R-:W2:Y:S01]  /*3d70*/  SYNCS.PHASECHK.TRANS64.TRYWAIT P0, [UR22+0x160], R0 ;  /* 0x00016000ff0075a7 */ /* 0x000ea20008001116 */
[----:B-1----:R-:W-:Y:S01]  /*3d80*/  LOP3.LUT P2, RZ, R6, 0x1, RZ, 0xc0, !PT ;  /* 0x0000000106ff7812 */ /* 0x002fe2000784c0ff */
[----:B--2---:R-:W-:-:S12]  /*3d90*/  @!P0 BRA `(.L_x_61) ;  /* 0x00000050006c8947 */ /* 0x004fd80003800000 */
.L_x_161:
[----:B------:R-:W-:Y:S05]  /*3da0*/  BRA.U !UP3, `(.L_x_62) ;  /* 0x000000010bc87547 */ /* 0x000fea000b800000 */
[----:B-1----:R-:W-:Y:S01]  /*3db0*/  IMAD.U32 R0, RZ, RZ, UR21 ;  /* 0x00000015ff007e24 */ /* 0x002fe2000f8e00ff */
[----:B------:R-:W-:-:S04]  /*3dc0*/  ULEA UR4, UR17, UR18, 0x3 ;  /* 0x0000001211047291 */ /* 0x000fc8000f8e18ff */
[----:B------:R-:W-:Y:S02]  /*3dd0*/  LEA R4, R0, R1, 0x2 ;  /* 0x0000000100047211 */ /* 0x000fe400078e10ff */
[----:B------:R-:W-:-:S04]  /*3de0*/  SHF.L.U32 R0, R2, 0x1f, RZ ;  /* 0x0000001f02007819 */ /* 0x000fc800000006ff */
[----:B------:R-:W5:Y:S01]  /*3df0*/  LDL R4, [R4] ;  /* 0x0000000004047983 */ /* 0x000f620000100800 */
[----:B------:R1:W2:Y:S01]  /*3e00*/  SYNCS.PHASECHK.TRANS64.TRYWAIT P1, [UR4], R0 ;  /* 0x00000000ff0075a7 */ /* 0x0002a20008021104 */
[----:B------:R-:W-:Y:S01]  /*3e10*/  UPLOP3.LUT UP2, UPT, UPT, UPT, UPT, 0x40, 0x4 ;  /* 0x000000000004789c */ /* 0x000fe20003f4e870 */
[----:B------:R-:W-:Y:S01]  /*3e20*/  UMOV UR15, UR28 ;  /* 0x0000001c000f7c82 */ /* 0x000fe20008000000 */
[----:B------:R-:W-:-:S09]  /*3e30*/  UMOV UR8, UR17 ;  /* 0x0000001100087c82 */ /* 0x000fd20008000000 */
.L_x_65:
[----:B------:R-:W-:Y:S01]  /*3e40*/  ULEA UR16, UR8, UR18, 0x3 ;  /* 0x0000001208107291 */ /* 0x000fe2000f8e18ff */
[----:B--234-:R-:W-:Y:S11]  /*3e50*/  @P1 BRA `(.L_x_63) ;  /* 0x00000000000c1947 */ /* 0x01cff60003800000 */
[----:B------:R-:W-:Y:S04]  /*3e60*/  SHF.L.U32 R5, R2, 0x1f, RZ ;  /* 0x0000001f02057819 */ /* 0x000fe800000006ff */
[----:B------:R-:W2:Y:S02]  /*3e70*/  SYNCS.PHASECHK.TRANS64.TRYWAIT P0, [UR16], R5 ;  /* 0x00000005ff0075a7 */ /* 0x000ea40008001110 */
[----:B--2---:R-:W-:Y:S05]  /*3e80*/  @!P0 BRA `(.L_x_64) ;  /* 0x0000005000488947 */ /* 0x004fea0003800000 */
.L_x_63:
[----:B------:R-:W-:Y:S01]  /*3e90*/  UISETP.NE.AND UP0, UPT, UR15, URZ, UPT ;  /* 0x000000ff0f00728c */ /* 0x000fe2000bf05270 */
[----:B------:R-:W-:Y:S01]  /*3ea0*/  PLOP3.LUT P1, PT, PT, PT, PT, 0x80, 0x8 ;  /* 0x000000000008781c */ /* 0x000fe20003f2f070 */
[----:B------:R-:W-:Y:S02]  /*3eb0*/  UIADD3 UR4, UPT, UPT, UR8, 0x1, URZ ;  /* 0x0000000108047890 */ /* 0x000fe4000fffe0ff */
[----:B------:R-:W-:Y:S02]  /*3ec0*/  ULEA UR10, UR8, UR20, 0x8 ;  /* 0x00000014080a7291 */ /* 0x000fe4000f8e40ff */
[----:B------:R-:W-:Y:S01]  /*3ed0*/  UISETP.NE.AND UP1, UPT, UR4, 0x10, UPT ;  /* 0x000000100400788c */ /* 0x000fe2000bf25270 */
[----:B------:R-:W-:Y:S01]  /*3ee0*/  PLOP3.LUT P0, PT, PT, PT, UP0, 0x80, 0x8 ;  /* 0x000000000008781c */ /* 0x000fe20003f0f008 */
[----:B------:R-:W-:Y:S02]  /*3ef0*/  ULEA UR8, UR8, UR19, 0x9 ;  /* 0x0000001308087291 */ /* 0x000fe4000f8e48ff */
[----:B------:R-:W-:Y:S02]  /*3f00*/  USEL UR5, URZ, 0x1, UP1 ;  /* 0x00000001ff057887 */ /* 0x000fe40008800000 */
[----:B------:R-:W-:Y:S02]  /*3f10*/  USEL UR17, UR4, URZ, UP1 ;  /* 0x000000ff04117287 */ /* 0x000fe40008800000 */
[----:B------:R-:W-:Y:S02]  /*3f20*/  UIADD3 UR12, UPT, UPT, UR10, 0x2, URZ ;  /* 0x000000020a0c7890 */ /* 0x000fe4000fffe0ff */
[----:B------:R-:W-:Y:S01]  /*3f30*/  @UP0 ULEA UR4, UR17, UR18, 0x3 ;  /* 0x0000001211040291 */ /* 0x000fe2000f8e18ff */
[----:B------:R-:W-:Y:S01]  /*3f40*/  LOP3.LUT R2, R2, UR5, RZ, 0x3c, !PT ;  /* 0x0000000502027c12 */ /* 0x000fe2000f8e3cff */
[----:B------:R-:W-:Y:S02]  /*3f50*/  UIADD3 UR6, UPT, UPT, UR8, 0x2, URZ ;  /* 0x0000000208067890 */ /* 0x000fe4000fffe0ff */
[----:B------:R-:W-:Y:S01]  /*3f60*/  UIADD3 UR5, UPT, UPT, UR16, 0x80, URZ ;  /* 0x0000008010057890 */ /* 0x000fe2000fffe0ff */
[----:B-1----:R-:W-:Y:S01]  /*3f70*/  @P0 SHF.L.U32 R0, R2, 0x1f, RZ ;  /* 0x0000001f02000819 */ /* 0x002fe200000006ff */
[----:B------:R-:W-:Y:S01]  /*3f80*/  UMOV UR11, 0x80004020 ;  /* 0x80004020000b7882 */ /* 0x000fe20000000000 */
[----:B------:R-:W-:Y:S01]  /*3f90*/  UMOV UR9, 0x80004020 ;  /* 0x8000402000097882 */ /* 0x000fe20000000000 */
[----:B------:R-:W-:Y:S01]  /*3fa0*/  UMOV UR13, 0x80004020 ;  /* 0x80004020000d7882 */ /* 0x000fe20000000000 */
[----:B------:R3:W4:Y:S01]  /*3fb0*/  @P0 SYNCS.PHASECHK.TRANS64.TRYWAIT P1, [UR4], R0 ;  /* 0x00000000ff0005a7 */ /* 0x0007220008021104 */
[----:B------:R-:W-:Y:S11]  /*3fc0*/  ELECT P0, URZ, PT ;  /* 0x0000000000ff782f */ /* 0x000ff60003800000 */
[----:B------:R-:W-:Y:S02]  /*3fd0*/  @!UPT UIADD3 URZ, UPT, UPT, URZ, URZ, URZ ;  /* 0x000000fffffff290 */ /* 0x000fe4000fffe0ff */
[C---:B-----5:R-:W-:Y:S02]  /*3fe0*/  @P0 R2UR.BROADCAST UR4, R4.reuse ;  /* 0x00000000040402ca */ /* 0x060fe400008e0000 */
[----:B------:R-:W-:Y:S11]  /*3ff0*/  ELECT P0, URZ, PT ;  /* 0x0000000000ff782f */ /* 0x000ff60003800000 */
[----:B------:R-:W-:Y:S02]  /*4000*/  @!UPT UIADD3 URZ, UPT, UPT, URZ, URZ, URZ ;  /* 0x000000fffffff290 */ /* 0x000fe4000fffe0ff */
[----:B------:R-:W-:Y:S01]  /*4010*/  @P0 R2UR.BROADCAST UR14, R4 ;  /* 0x00000000040e02ca */ /* 0x000fe200008e0000 */
[----:B------:R-:W-:Y:S01]  /*4020*/  UMOV UR7, 0x80004020 ;  /* 0x8000402000077882 */ /* 0x000fe20000000000 */
[----:B------:R1:W-:Y:S01]  /*4030*/  UTCHMMA gdesc[UR8], gdesc[UR10], tmem[UR4], tmem[UR26], idesc[UR27], UP2 ;  /* 0x00ff1a0a080075ea */ /* 0x0003e20009000004 */
[----:B------:R-:W-:Y:S10]  /*4040*/  UPLOP3.LUT UP2, UPT, UPT, UPT, UPT, 0x80, 0x8 ;  /* 0x000000000008789c */ /* 0x000ff40003f4f070 */
[----:B------:R3:W-:Y:S01]  /*4050*/  UTCHMMA gdesc[UR6], gdesc[UR12], tmem[UR14], tmem[UR24], idesc[UR25], UPT ;  /* 0x00ff180c060075ea */ /* 0x0007e2000b80000e */
[----:B------:R3:W-:Y:S01]  /*4060*/  UTCBAR [UR5], URZ ;  /* 0x000000ff050073e9 */ /* 0x0007e200080000ff */
[----:B-1----:R-:W-:Y:S02]  /*4070*/  UIADD3 UR4, UPT, UPT, UR15, 0x1, URZ ;  /* 0x000000010f047890 */ /* 0x002fe4000fffe0ff */
[----:B------:R-:W-:Y:S02]  /*4080*/  UIADD3 UR9, UPT, UPT, UR15, -0x1, URZ ;  /* 0xffffffff0f097890 */ /* 0x000fe4000fffe0ff */
[----:B------:R-:W-:Y:S01]  /*4090*/  UISETP.GT.U32.AND UP0, UPT, UR4, 0x1, UPT ;  /* 0x000000010400788c */ /* 0x000fe2000bf04070 */
[----:B------:R-:W-:Y:S04]  /*40a0*/  UMOV UR8, UR17 ;  /* 0x0000001100087c82 */ /* 0x000fe80008000000 */
[----:B------:R-:W-:Y:S04]  /*40b0*/  UMOV UR15, UR9 ;  /* 0x00000009000f7c82 */ /* 0x000fe80008000000 */
[----:B------:R-:W-:Y:S05]  /*40c0*/  BRA.U UP0, `(.L_x_65) ;  /* 0xfffffffd005c7547 */ /* 0x000fea000b83ffff */
.L_x_62:
[----:B------:R-:W-:Y:S01]  /*40d0*/  UIADD3 UR4, UPT, UPT, UR21, 0x1, URZ ;  /* 0x0000000115047890 */ /* 0x000fe2000fffe0ff */
[----:B------:R-:W-:Y:S01]  /*40e0*/  LOP3.LUT R3, R3, 0x1, RZ, 0x3c, !PT ;  /* 0x0000000103037812 */ /* 0x000fe200078e3cff */
[----:B---3--:R-:W-:Y:S02]  /*40f0*/  UIADD3 UR5, UPT, UPT, UR22, 0x150, URZ ;  /* 0x0000015016057890 */ /* 0x008fe4000fffe0ff */
[----:B------:R-:W-:-:S04]  /*4100*/  UISETP.NE.AND UP0, UPT, UR4, 0x2, UPT ;  /* 0x000000020400788c */ /* 0x000fc8000bf05270 */
[----:B------:R-:W-:Y:S02]  /*4110*/  USEL UR6, URZ, 0x1, UP0 ;  /* 0x00000001ff067887 */ /* 0x000fe40008000000 */
[----:B------:R-:W-:Y:S01]  /*4120*/  USEL UR21, UR4, URZ, UP0 ;  /* 0x000000ff04157287 */ /* 0x000fe20008000000 */
[----:B------:R2:W-:Y:S03]  /*4130*/  UTCBAR [UR5], URZ ;  /* 0x000000ff050073e9 */ /* 0x0005e600080000ff */
[----:B------:R-:W-:Y:S01]  /*4140*/  LOP3.LUT R8, R8, UR6, RZ, 0x3c, !PT ;  /* 0x0000000608087c12 */ /* 0x000fe2000f8e3cff */
[----:B------:R-:W-:Y:S07]  /*4150*/  @P2 BRA `(.L_x_66) ;  /* 0xfffffff800d02947 */ /* 0x000fee000383ffff */
[----:B------:R-:W3:Y:S01]  /*4160*/  S2UR UR6, SR_CgaCtaId ;  /* 0x00000000000679c3 */ /* 0x000ee20000008800 */
[----:B------:R-:W-:Y:S01]  /*4170*/  ELECT P0, URZ, PT ;  /* 0x0000000000ff782f */ /* 0x000fe20003800000 */
[----:B-1----:R-:W-:Y:S01]  /*4180*/  IMAD.MOV.U32 R0, RZ, RZ, 0x1 ;  /* 0x00000001ff007424 */ /* 0x002fe200078e00ff */
[----:B------:R-:W-:Y:S01]  /*4190*/  UIADD3 UR18, UPT, UPT, UR18, 0x160, URZ ;  /* 0x0000016012127890 */ /* 0x000fe2000fffe0ff */
[----:B------:R-:W-:Y:S01]  /*41a0*/  SHF.L.U32 R3, R8, 0x1f, RZ ;  /* 0x0000001f08037819 */ /* 0x000fe200000006ff */
[----:B------:R-:W-:-:S03]  /*41b0*/  UMOV UR4, 0x40 ;  /* 0x0000004000047882 */ /* 0x000fc60000000000 */
[----:B------:R-:W-:Y:S01]  /*41c0*/  UVIRTCOUNT.DEALLOC.SMPOOL 0x80 ;  /* 0x000000800000784c */ /* 0x000fe20000000000 */
[----:B---3--:R-:W-:Y:S02]  /*41d0*/  ULEA UR6, UR6, UR4, 0x18 ;  /* 0x0000000406067291 */ /* 0x008fe4000f8ec0ff */
[----:B------:R-:W-:-:S07]  /*41e0*/  ULEA UR4, UR21, UR18, 0x3 ;  /* 0x0000001215047291 */ /* 0x000fce000f8e18ff */
[----:B------:R1:W-:Y:S02]  /*41f0*/  @P0 STS.U8 [UR6+0x1c], R0 ;  /* 0x00001c00ff000988 */ /* 0x0003e40008000006 */
[----:B------:R-:W3:Y:S02]  /*4200*/  SYNCS.PHASECHK.TRANS64.TRYWAIT P0, [UR4], R3 ;  /* 0x00000003ff0075a7 */ /* 0x000ee40008001104 */
[----:B-1-3--:R-:W-:Y:S05]  /*4210*/  @!P0 BRA `(.L_x_67) ;  /* 0x0000004c007c8947 */ /* 0x00afea0003800000 */
.L_x_164:
[----:B------:R-:W-:-:S04]  /*4220*/  UIADD3 UR4, UPT, UPT, UR21, 0x1, URZ ;  /* 0x0000000115047890 */ /* 0x000fc8000fffe0ff */
[----:B------:R-:W-:-:S04]  /*4230*/  UISETP.NE.AND UP0, UPT, UR4, 0x2, UPT ;  /* 0x000000020400788c */ /* 0x000fc8000bf05270 */
[----:B--2---:R-:W-:Y:S02]  /*4240*/  USEL UR5, URZ, 0x1, UP0 ;  /* 0x00000001ff057887 */ /* 0x004fe40008000000 */
[----:B------:R-:W-:-:S04]  /*4250*/  USEL UR4, UR4, URZ, UP0 ;  /* 0x000000ff04047287 */ /* 0x000fc80008000000 */
[----:B------:R-:W-:Y:S01]  /*4260*/  ULEA UR4, UR4, UR18, 0x3 ;  /* 0x0000001204047291 */ /* 0x000fe2000f8e18ff */
[----:B-1----:R-:W-:-:S04]  /*4270*/  LOP3.LUT R3, R8, UR5, RZ, 0x3c, !PT ;  /* 0x0000000508037c12 */ /* 0x002fc8000f8e3cff */
[----:B------:R-:W-:-:S04]  /*4280*/  SHF.L.U32 R3, R3, 0x1f, RZ ;  /* 0x0000001f03037819 */ /* 0x000fc800000006ff */
[----:B------:R-:W1:Y:S02]  /*4290*/  SYNCS.PHASECHK.TRANS64.TRYWAIT P0, [UR4], R3 ;  /* 0x00000003ff0075a7 */ /* 0x000e640008001104 */
[----:B-1----:R-:W-:Y:S05]  /*42a0*/  @!P0 BRA `(.L_x_68) ;  /* 0x0000004c00708947 */ /* 0x002fea0003800000 */
.L_x_166:
[----:B------:R-:W-:Y:S01]  /*42b0*/  NOP ;  /* 0x0000000000007918 */ /* 0x000fe20000000000 */
[----:B-1----:R-:W1:Y:S01]  /*42c0*/  LDS R0, [UR6+0x14] ;  /* 0x00001406ff007984 */ /* 0x002e620008000800 */
[----:B------:R-:W-:Y:S01]  /*42d0*/  LOP3.LUT R2, R9, 0xffff, RZ, 0xc0, !PT ;  /* 0x0000ffff09027812 */ /* 0x000fe200078ec0ff */
[----:B------:R-:W-:Y:S02]  /*42e0*/  IMAD.MOV.U32 R3, RZ, RZ, 0xffff ;  /* 0x0000ffffff037424 */ /* 0x000fe400078e00ff */
[----:B------:R-:W-:Y:S01]  /*42f0*/  IMAD.MOV.U32 R5, RZ, RZ, 0x1 ;  /* 0x00000001ff057424 */ /* 0x000fe200078e00ff */
[----:B------:R-:W-:-:S04]  /*4300*/  SHF.R.U32.HI R2, RZ, 0x5, R2 ;  /* 0x00000005ff027819 */ /* 0x000fc80000011602 */
[-C--:B------:R-:W-:Y:S02]  /*4310*/  SHF.L.U32 R3, R3, R2.reuse, RZ ;  /* 0x0000000203037219 */ /* 0x080fe400000006ff */
[----:B------:R-:W-:Y:S02]  /*4320*/  SHF.L.U32 R5, R5, R2, RZ ;  /* 0x0000000205057219 */ /* 0x000fe400000006ff */
[----:B-1----:R-:W-:-:S04]  /*4330*/  LOP3.LUT R0, R0, R3, RZ, 0xc0, !PT ;  /* 0x0000000300007212 */ /* 0x002fc800078ec0ff */
[----:B------:R-:W-:-:S13]  /*4340*/  ISETP.NE.AND P0, PT, R0, R3, PT ;  /* 0x000000030000720c */ /* 0x000fda0003f05270 */
[----:B------:R-:W-:Y:S05]  /*4350*/  @P0 BRA `(.L_x_69) ;  /* 0x00000000005c0947 */ /* 0x000fea0003800000 */
[----:B------:R-:W1:Y:S02]  /*4360*/  LDS R0, [UR6+0x18] ;  /* 0x00001806ff007984 */ /* 0x000e640008000800 */
[----:B-1----:R-:W-:-:S04]  /*4370*/  LOP3.LUT R0, R0, R5, RZ, 0xc0, !PT ;  /* 0x0000000500007212 */ /* 0x002fc800078ec0ff */
[----:B------:R-:W-:-:S13]  /*4380*/  ISETP.NE.AND P0, PT, R0, R5, PT ;  /* 0x000000050000720c */ /* 0x000fda0003f05270 */
[----:B------:R-:W-:Y:S05]  /*4390*/  @P0 BRA `(.L_x_70) ;  /* 0x0000000000400947 */ /* 0x000fea0003800000 */
[----:B------:R-:W-:Y:S01]  /*43a0*/  R2UR UR4, R3 ;  /* 0x00000000030472ca */ /* 0x000fe200000e0000 */
[----:B------:R-:W1:Y:S01]  /*43b0*/  S2R R2, SR_LANEID ;  /* 0x0000000000027919 */ /* 0x000e620000000000 */
[----:B------:R-:W-:-:S04]  /*43c0*/  LOP3.LUT R5, RZ, R5, RZ, 0x33, !PT ;  /* 0x00000005ff057212 */ /* 0x000fc800078e33ff */
[----:B------:R-:W2:Y:S07]  /*43d0*/  REDUX UR7, R5 ;  /* 0x00000000050773c4 */ /* 0x000eae0000000000 */
[----:B------:R-:W-:-:S03]  /*43e0*/  ULOP3.LUT UR5, URZ, UR4, URZ, 0x33, !UPT ;  /* 0x00000004ff057292 */ /* 0x000fc6000f8e33ff */
[----:B------:R-:W-:Y:S02]  /*43f0*/  VOTEU.ANY UR4, UPT, PT ;  /* 0x0000000000047886 */ /* 0x000fe400038e0100 */
[----:B------:R-:W-:Y:S01]  /*4400*/  UFLO.U32 UR4, UR4 ;  /* 0x00000004000472bd */ /* 0x000fe200080e0000 */
[----:B------:R-:W-:-:S04]  /*4410*/  IMAD.U32 R0, RZ, RZ, UR5 ;  /* 0x00000005ff007e24 */ /* 0x000fc8000f8e00ff */
[----:B------:R-:W3:Y:S02]  /*4420*/  REDUX UR8, R0 ;  /* 0x00000000000873c4 */ /* 0x000ee40000000000 */
[----:B------:R1:W-:Y:S02]  /*4430*/  UTCATOMSWS.AND URZ, UR5 ;  /* 0x0000000500ff79e3 */ /* 0x0003e40008000000 */
[----:B-1----:R-:W-:Y:S01]  /*4440*/  ISETP.EQ.U32.AND P0, PT, R2, UR4, PT ;  /* 0x0000000402007c0c */ /* 0x002fe2000bf02070 */
[----:B--2---:R-:W-:Y:S02]  /*4450*/  IMAD.U32 R2, RZ, RZ, UR7 ;  /* 0x00000007ff027e24 */ /* 0x004fe4000f8e00ff */
[----:B---3--:R-:W-:-:S10]  /*4460*/  IMAD.U32 R3, RZ, RZ, UR8 ;  /* 0x00000008ff037e24 */ /* 0x008fd4000f8e00ff */
[----:B------:R1:W-:Y:S04]  /*4470*/  @P0 ATOMS.AND RZ, [UR6+0x14], R3 ;  /* 0x00001403ffff098c */ /* 0x0003e8000a800006 */
[----:B------:R1:W-:Y:S01]  /*4480*/  @P0 ATOMS.AND RZ, [UR6+0x18], R2 ;  /* 0x00001802ffff098c */ /* 0x0003e2000a800006 */
[----:B------:R-:W-:Y:S05]  /*4490*/  BRA `(.L_x_71) ;  /* 0x0000000000147947 */ /* 0x000fea0003800000 */
.L_x_70:
[----:B------:R-:W-:Y:S02]  /*44a0*/  MOV R2, 0x44c0 ;  /* 0x000044c000027802 */ /* 0x000fe40000000f00 */
[----:B----45:R-:W-:Y:S05]  /*44b0*/  CALL.REL.NOINC `($__internal_0_$__cuda_sm10x_tcgen05_guardrail_trap_col_being_dealloced_not_returned_by_alloc) ;  /* 0x0000004c00e47944 */ /* 0x030fea0003c00000 */
[----:B------:R-:W-:Y:S05]  /*44c0*/  BRA `(.L_x_71) ;  /* 0x0000000000087947 */ /* 0x000fea0003800000 */
.L_x_69:
[----:B------:R-:W-:Y:S02]  /*44d0*/  MOV R2, 0x44f0 ;  /* 0x000044f000027802 */ /* 0x000fe40000000f00 */
[----:B----45:R-:W-:Y:S05]  /*44e0*/  CALL.REL.NOINC `($__internal_2_$__cuda_sm10x_tcgen05_guardrail_trap_unallocated_columns_being_dealloced) ;  /* 0x0000004c00f07944 */ /* 0x030fea0003c00000 */
.L_x_71:
[----:B------:R-:W-:Y:S01]  /*44f0*/  NOP ;  /* 0x0000000000007918 */ /* 0x000fe20000000000 */
[----:B------:R-:W-:Y:S05]  /*4500*/  EXIT ;  /* 0x000000000000794d */ /* 0x000fea0003800000 */
.L_x_55:
[----:B------:R-:W-:-:S09]  /*4510*/  UISETP.NE.OR UP0, UPT, UR15, 0x3, !UP2 ;  /* 0x000000030f00788c */ /* 0x000fd2000d705670 */
[----:B------:R-:W-:Y:S05]  /*4520*/  BRA.U UP0, `(.L_x_72) ;  /* 0x0000001100747547 */ /* 0x000fea000b800000 */
[----:B------:R-:W2:Y:S01]  /*4530*/  LDC.64 R2, c[0x0][0x988] ;  /* 0x00026200ff027b82 */ /* 0x000ea20000000a00 */
[----:B------:R-:W3:Y:S01]  /*4540*/  LDCU UR27, c[0x0][0x370] ;  /* 0x00006e00ff1b77ac */ /* 0x000ee20008000800 */
[----:B------:R-:W-:Y:S01]  /*4550*/  R2UR UR45, R84 ;  /* 0x00000000542d72ca */ /* 0x000fe200000e0000 */
[----:B------:R-:W-:Y:S01]  /*4560*/  IMAD.MOV.U32 R11, RZ, RZ, 0x1 ;  /* 0x00000001ff0b7424 */ /* 0x000fe200078e00ff */
[----:B------:R-:W-:Y:S01]  /*4570*/  R2UR UR44, R85 ;  /* 0x00000000552c72ca */ /* 0x000fe200000e0000 */
[----:B------:R-:W4:Y:S01]  /*4580*/  LDCU.128 UR28, c[0x0][0xc10] ;  /* 0x00018200ff1c77ac */ /* 0x000f220008000c00 */
[----:B------:R-:W-:Y:S02]  /*4590*/  IMAD.MOV.U32 R10, RZ, RZ, RZ ;  /* 0x000000ffff0a7224 */ /* 0x000fe400078e00ff */
[----:B------:R-:W1:Y:S01]  /*45a0*/  S2UR UR6, SR_CgaCtaId ;  /* 0x00000000000679c3 */ /* 0x000e620000008800 */
[----:B------:R-:W4:Y:S01]  /*45b0*/  LDCU UR26, c[0x0][0x374] ;  /* 0x00006e80ff1a77ac */ /* 0x000f220008000800 */
[----:B------:R-:W-:Y:S01]  /*45c0*/  IMAD.MOV.U32 R9, RZ, RZ, 0x2000 ;  /* 0x00002000ff097424 */ /* 0x000fe200078e00ff */
[----:B------:R-:W3:Y:S05]  /*45d0*/  LDCU.128 UR32, c[0x0][0xa80] ;  /* 0x00015000ff2077ac */ /* 0x000eea0008000c00 */
[----:B------:R-:W3:Y:S01]  /*45e0*/  LDC.64 R12, c[0x0][0x348] ;  /* 0x0000d200ff0c7b82 */ /* 0x000ee20000000a00 */
[----:B------:R-:W3:Y:S01]  /*45f0*/  LDCU UR17, c[0x0][0xc0c] ;  /* 0x00018180ff1177ac */ /* 0x000ee20008000800 */
[----:B------:R-:W3:Y:S01]  /*4600*/  LDCU UR47, c[0x0][0xc20] ;  /* 0x00018400ff2f77ac */ /* 0x000ee20008000800 */
[----:B--2---:R-:W-:Y:S01]  /*4610*/  ISETP.NE.U32.AND P0, PT, R2, RZ, PT ;  /* 0x000000ff0200720c */ /* 0x004fe20003f05070 */
[----:B------:R-:W2:Y:S03]  /*4620*/  LDCU UR4, c[0x0][0xc30] ;  /* 0x00018600ff0477ac */ /* 0x000ea60008000800 */
[----:B------:R-:W-:Y:S01]  /*4630*/  ISETP.NE.AND.EX P0, PT, R3, RZ, PT, P0 ;  /* 0x000000ff0300720c */ /* 0x000fe20003f05300 */
[----:B------:R-:W2:Y:S01]  /*4640*/  LDCU.128 UR40, c[0x0][0xa90] ;  /* 0x00015200ff2877ac */ /* 0x000ea20008000c00 */
[----:B------:R-:W2:Y:S01]  /*4650*/  LDC.64 R2, c[0x0][0x990] ;  /* 0x00026400ff027b82 */ /* 0x000ea20000000a00 */
[----:B------:R-:W-:Y:S01]  /*4660*/  UMOV UR24, 0x400 ;  /* 0x0000040000187882 */ /* 0x000fe20000000000 */
[----:B----4-:R-:W-:-:S02]  /*4670*/  UIMAD.WIDE.U32 UR8, UR26, UR31, URZ ;  /* 0x0000001f1a0872a5 */ /* 0x010fc4000f8e00ff */
[----:B-1----:R-:W-:Y:S02]  /*4680*/  ULEA UR24, UR6, UR24, 0x18 ;  /* 0x0000001806187291 */ /* 0x002fe4000f8ec0ff */
[----:B---3--:R-:W-:Y:S02]  /*4690*/  UIMAD.WIDE.U32 UR6, UR27, UR28, URZ ;  /* 0x0000001c1b0672a5 */ /* 0x008fe4000f8e00ff */
[----:B------:R-:W-:Y:S02]  /*46a0*/  UISETP.NE.AND UP5, UPT, UR32, 0x1, UPT ;  /* 0x000000012000788c */ /* 0x000fe4000bfa5270 */
[----:B------:R-:W-:Y:S02]  /*46b0*/  UIADD3 UR36, UPT, UPT, UR24, 0x148, URZ ;  /* 0x0000014818247890 */ /* 0x000fe4000fffe0ff */
[----:B------:R-:W-:Y:S01]  /*46c0*/  UISETP.GE.AND UP0, UPT, UR39, 0x1, UPT ;  /* 0x000000012700788c */ /* 0x000fe2000bf06270 */
[----:B------:R-:W-:Y:S01]  /*46d0*/  UMOV UR38, UR7 ;  /* 0x0000000700267c82 */ /* 0x000fe20008000000 */
[----:B------:R-:W-:Y:S01]  /*46e0*/  UMOV UR37, UR9 ;  /* 0x0000000900257c82 */ /* 0x000fe20008000000 */
[----:B------:R-:W-:-:S02]  /*46f0*/  UISETP.NE.AND UP1, UPT, UR17, 0x1, UPT ;  /* 0x000000011100788c */ /* 0x000fc4000bf25270 */
[----:B------:R-:W-:Y:S01]  /*4700*/  UISETP.NE.AND UP0, UPT, UR30, 0x1, UPT ;  /* 0x000000011e00788c */ /* 0x000fe2000bf05270 */
[----:B------:R-:W-:Y:S01]  /*4710*/  UMOV UR23, URZ ;  /* 0x000000ff00177c82 */ /* 0x000fe20008000000 */
[----:B------:R-:W1:Y:S01]  /*4720*/  LDCU UR48, c[0x0][0xaa0] ;  /* 0x00015400ff3077ac */ /* 0x000e620008000800 */
[----:B------:R-:W-:Y:S02]  /*4730*/  UPLOP3.LUT UP4, UPT, UPT, UPT, UPT, 0x40, 0x4 ;  /* 0x000000000004789c */ /* 0x000fe40003f8e870 */
[----:B------:R-:W-:Y:S01]  /*4740*/  UISETP.NE.AND UP6, UPT, UR39, 0x1, UPT ;  /* 0x000000012700788c */ /* 0x000fe2000bfc5270 */
[----:B------:R-:W3:Y:S01]  /*4750*/  LDCU.64 UR18, c[0x0][0xc28] ;  /* 0x00018500ff1277ac */ /* 0x000ee20008000a00 */
[----:B--2---:R-:W-:Y:S02]  /*4760*/  UISETP.NE.AND UP2, UPT, UR4, 0x1, UPT ;  /* 0x000000010400788c */ /* 0x004fe4000bf45270 */
[----:B------:R-:W-:Y:S02]  /*4770*/  UPRMT UR36, URZ, 0x654, UR36 ;  /* 0x00000654ff247896 */ /* 0x000fe40008000024 */
[----:B------:R-:W-:-:S02]  /*4780*/  USHF.R.U32.HI UR38, URZ, UR29, UR38 ;  /* 0x0000001dff267299 */ /* 0x000fc40008011626 */
[----:B------:R-:W-:Y:S02]  /*4790*/  USHF.R.U32.HI UR37, URZ, UR47, UR37 ;  /* 0x0000002fff257299 */ /* 0x000fe40008011625 */
[----:B------:R-:W-:Y:S02]  /*47a0*/  UISETP.NE.AND UP1, UPT, UR35, 0x1, UPT ;  /* 0x000000012300788c */ /* 0x000fe4000bf25270 */
[----:B------:R-:W-:Y:S01]  /*47b0*/  UISETP.NE.AND UP0, UPT, UR42, 0x1, UPT ;  /* 0x000000012a00788c */ /* 0x000fe2000bf05270 */
[----:B------:R-:W-:-:S10]  /*47c0*/  VOTEU.ANY UP5, P0 ;  /* 0x0000000000ff7886 */ /* 0x000fd400000a0100 */
.L_x_81:
[----:B------:R-:W-:Y:S04]  /*47d0*/  SHF.L.U32 R5, R10, 0x1f, RZ ;  /* 0x0000001f0a057819 */ /* 0x000fe800000006ff */
[----:B--2---:R-:W2:Y:S02]  /*47e0*/  SYNCS.PHASECHK.TRANS64.TRYWAIT P0, [UR24+0x140], R5 ;  /* 0x00014005ff0075a7 */ /* 0x004ea40008001118 */
[----:B--2---:R-:W-:Y:S05]  /*47f0*/  @!P0 BRA `(.L_x_73) ;  /* 0x0000004800348947 */ /* 0x004fea0003800000 */
.L_x_168:
[----:B--2---:R-:W2:Y:S01]  /*4800*/  LDS.128 R4, [UR24+0x180] ;  /* 0x00018018ff047984 */ /* 0x004ea20008000c00 */
[----:B------:R-:W-:Y:S01]  /*4810*/  UISETP.GE.AND UP0, UPT, UR39, 0x1, UPT ;  /* 0x000000012700788c */ /* 0x000fe2000bf06270 */
[----:B------:R-:W-:Y:S01]  /*4820*/  @!PT LDS RZ, [RZ] ;  /* 0x00000000fffff984 */ /* 0x000fe20000000800 */
[----:B------:R-:W-:Y:S01]  /*4830*/  @!PT LDS RZ, [RZ] ;  /* 0x00000000fffff984 */ /* 0x000fe20000000800 */
[----:B------:R-:W-:Y:S01]  /*4840*/  @!PT LDS RZ, [RZ] ;  /* 0x00000000fffff984 */ /* 0x000fe20000000800 */
[----:B------:R-:W-:Y:S01]  /*4850*/  @!PT LDS RZ, [RZ] ;  /* 0x00000000fffff984 */ /* 0x000fe20000000800 */
[----:B------:R4:W-:Y:S06]  /*4860*/  MEMBAR.ALL.CTA ;  /* 0x0000000000007992 */ /* 0x0009ec0000008000 */
[----:B----4-:R-:W4:Y:S02]  /*4870*/  FENCE.VIEW.ASYNC.S ;  /* 0x00000000000073c6 */ /* 0x010f240000000000 */
[----:B----4-:R-:W-:Y:S01]  /*4880*/  SYNCS.ARRIVE.TRANS64.RED.A1T0 RZ, [UR36], RZ ;  /* 0x000000ffffff79a7 */ /* 0x010fe20008100424 */
[----:B--2---:R-:W-:Y:S11]  /*4890*/  LOP3.LUT P0, RZ, R6, 0x1, RZ, 0xc0, !PT ;  /* 0x0000000106ff7812 */ /* 0x004ff6000780c0ff */
[----:B------:R-:W-:Y:S02]  /*48a0*/  @!UPT UIADD3 URZ, UPT, UPT, URZ, URZ, URZ ;  /* 0x000000fffffff290 */ /* 0x000fe4000fffe0ff */
[----:B------:R-:W-:Y:S01]  /*48b0*/  VOTEU.ANY UP1, P0 ;  /* 0x0000000000ff7886 */ /* 0x000fe20000020100 */
[----:B------:R-:W-:Y:S11]  /*48c0*/  PLOP3.LUT P0, PT, PT, PT, UP1, 0x80, 0x8 ;  /* 0x000000000008781c */ /* 0x000ff60003f0f018 */
[----:B------:R-:W-:Y:S02]  /*48d0*/  @!UPT UIADD3 URZ, UPT, UPT, URZ, URZ, URZ ;  /* 0x000000fffffff290 */ /* 0x000fe4000fffe0ff */
[----:B------:R-:W-:Y:S02]  /*48e0*/  @P0 MOV R8, R4 ;  /* 0x0000000400080202 */ /* 0x000fe40000000f00 */
[----:B------:R-:W-:Y:S02]  /*48f0*/  @P0 LOP3.LUT R0, R5, 0xffff, RZ, 0xc0, !PT ;  /* 0x0000ffff05000812 */ /* 0x000fe400078ec0ff */
[----:B------:R-:W-:Y:S02]  /*4900*/  @P0 R2UR UR5, R8 ;  /* 0x00000000080502ca */ /* 0x000fe400000e0000 */
[----:B------:R-:W-:Y:S11]  /*4910*/  @P0 R2UR UR4, R0 ;  /* 0x00000000000402ca */ /* 0x000ff600000e0000 */
[----:B------:R-:W-:Y:S02]  /*4920*/  @UP1 UMOV UR16, UR5 ;  /* 0x0000000500101c82 */ /* 0x000fe40008000000 */
[----:B------:R-:W-:Y:S01]  /*4930*/  @UP1 UMOV UR15, UR4 ;  /* 0x00000004000f1c82 */ /* 0x000fe20008000000 */
[----:B------:R-:W-:Y:S05]  /*4940*/  BRA.U !UP0, `(.L_x_74) ;  /* 0x0000000108b47547 */ /* 0x000fea000b800000 */
[----:B------:R-:W-:Y:S02]  /*4950*/  UIMAD.WIDE.U32 UR8, UR15, UR31, URZ ;  /* 0x0000001f0f0872a5 */ /* 0x000fe4000f8e00ff */
[----:B------:R-:W-:Y:S02]  /*4960*/  UP2UR UR14, UPR, URZ, 0x2 ;  /* 0x00000002ff0e7883 */ /* 0x000fe40008000000 */
[----:B------:R-:W-:Y:S02]  /*4970*/  UISETP.NE.AND UP1, UPT, UR30, 0x1, UPT ;  /* 0x000000011e00788c */ /* 0x000fe4000bf25270 */
[----:B------:R-:W-:Y:S02]  /*4980*/  UIMAD.WIDE.U32 UR10, UR16, UR28, URZ ;  /* 0x0000001c100a72a5 */ /* 0x000fe4000f8e00ff */
[----:B------:R-:W-:Y:S02]  /*4990*/  USEL UR4, UR26, UR37, !UP1 ;  /* 0x000000251a047287 */ /* 0x000fe4000c800000 */
[----:B------:R-:W-:Y:S02]  /*49a0*/  UISETP.NE.AND UP0, UPT, UR17, 0x1, UPT ;  /* 0x000000011100788c */ /* 0x000fe4000bf05270 */
[----:B---3--:R-:W-:Y:S02]  /*49b0*/  UIMAD.WIDE.U32 UR12, UR4, UR18, URZ ;  /* 0x00000012040c72a5 */ /* 0x008fe4000f8e00ff */
[----:B------:R-:W-:Y:S01]  /*49c0*/  USEL UR7, UR27, UR38, !UP0 ;  /* 0x000000261b077287 */ /* 0x000fe2000c000000 */
[----:B------:R-:W-:Y:S02]  /*49d0*/  UMOV UR5, UR9 ;  /* 0x0000000900057c82 */ /* 0x000fe40008000000 */
[----:B------:R-:W-:Y:S02]  /*49e0*/  USHF.R.U32.HI UR6, URZ, UR47, UR5 ;  /* 0x0000002fff067299 */ /* 0x000fe40008011605 */
[----:B------:R-:W-:Y:S02]  /*49f0*/  UIMAD.WIDE.U32 UR20, UR7, UR18, URZ ;  /* 0x00000012071472a5 */ /* 0x000fe4000f8e00ff */
[----:B------:R-:W-:Y:S02]  /*4a00*/  USEL UR6, UR15, UR6, !UP1 ;  /* 0x000000060f067287 */ /* 0x000fe4000c800000 */
[----:B------:R-:W-:Y:S01]  /*4a10*/  UISETP.NE.AND UP1, UPT, UR14, URZ, UPT ;  /* 0x000000ff0e00728c */ /* 0x000fe2000bf25270 */
[----:B------:R-:W-:Y:S01]  /*4a20*/  UMOV UR5, UR11 ;  /* 0x0000000b00057c82 */ /* 0x000fe20008000000 */
[----:B------:R-:W-:Y:S02]  /*4a30*/  UIMAD.WIDE.U32 UR10, UR6, UR18, URZ ;  /* 0x00000012060a72a5 */ /* 0x000fe4000f8e00ff */
[----:B------:R-:W-:Y:S03]  /*4a40*/  USHF.R.U32.HI UR8, URZ, UR29, UR5 ;  /* 0x0000001dff087299 */ /* 0x000fe60008011605 */
[----:B------:R-:W-:Y:S02]  /*4a50*/  UMOV UR5, UR13 ;  /* 0x0000000d00057c82 */ /* 0x000fe40008000000 */
[----:B------:R-:W-:Y:S03]  /*4a60*/  @UP6 USHF.R.U32.HI UR4, URZ, UR19, UR5 ;  /* 0x00000013ff046299 */ /* 0x000fe60008011605 */
[----:B------:R-:W-:Y:S01]  /*4a70*/  UMOV UR5, UR21 ;  /* 0x0000001500057c82 */ /* 0x000fe20008000000 */
[----:B------:R-:W-:Y:S02]  /*4a80*/  UIMAD UR4, UR39, UR4, URZ ;  /* 0x00000004270472a4 */ /* 0x000fe4000f8e02ff */
[----:B------:R-:W-:Y:S02]  /*4a90*/  @UP6 USHF.R.U32.HI UR7, URZ, UR19, UR5 ;  /* 0x00000013ff076299 */ /* 0x000fe40008011605 */
[----:B------:R-:W-:Y:S02]  /*4aa0*/  USEL UR5, UR16, UR8, !UP0 ;  /* 0x0000000810057287 */ /* 0x000fe4000c000000 */
[----:B------:R-:W-:Y:S02]  /*4ab0*/  UIMAD UR8, UR39, UR7, URZ ;  /* 0x00000007270872a4 */ /* 0x000fe4000f8e02ff */
[----:B------:R-:W-:Y:S03]  /*4ac0*/  UISETP.GE.AND UP0, UPT, UR6, UR4, UPT ;  /* 0x000000040600728c */ /* 0x000fe6000bf06270 */
[----:B------:R-:W-:Y:S01]  /*4ad0*/  UMOV UR4, UR11 ;  /* 0x0000000b00047c82 */ /* 0x000fe20008000000 */
[----:B------:R-:W-:Y:S02]  /*4ae0*/  UISETP.GE.OR UP0, UPT, UR5, UR8, UP0 ;  /* 0x000000080500728c */ /* 0x000fe40008706670 */
[----:B------:R-:W-:Y:S02]  /*4af0*/  USHF.R.U32.HI UR4, URZ, UR19, UR4 ;  /* 0x00000013ff047299 */ /* 0x000fe40008011604 */
[----:B------:R-:W-:Y:S02]  /*4b00*/  UIMAD.WIDE.U32 UR8, UR5, UR18, URZ ;  /* 0x00000012050872a5 */ /* 0x000fe4000f8e00ff */
[----:B------:R-:W-:Y:S04]  /*4b10*/  USEL UR10, UR6, UR4, !UP6 ;  /* 0x00000004060a7287 */ /* 0x000fe8000f000000 */
[----:B------:R-:W-:Y:S01]  /*4b20*/  UIADD3 UR11, UPT, UPT, -UR10, URZ, URZ ;  /* 0x000000ff0a0b7290 */ /* 0x000fe2000fffe1ff */
[----:B------:R-:W-:Y:S02]  /*4b30*/  @!UP0 UMOV UR4, UR9 ;  /* 0x0000000900048c82 */ /* 0x000fe40008000000 */
[----:B------:R-:W-:Y:S02]  /*4b40*/  @!UP0 USHF.R.U32.HI UR4, URZ, UR19, UR4 ;  /* 0x00000013ff048299 */ /* 0x000fe40008011604 */
[----:B------:R-:W-:Y:S02]  /*4b50*/  UIMAD UR8, UR39, UR11, UR6 ;  /* 0x0000000b270872a4 */ /* 0x000fe4000f8e0206 */
[----:B------:R-:W-:Y:S04]  /*4b60*/  @!UP0 USEL UR4, UR5, UR4, !UP6 ;  /* 0x0000000405048287 */ /* 0x000fe8000f000000 */
[----:B------:R-:W-:Y:S02]  /*4b70*/  @!UP0 UIMAD UR8, UR7, UR8, UR4 ;  /* 0x00000008070882a4 */ /* 0x000fe4000f8e0204 */
[----:B------:R-:W-:Y:S02]  /*4b80*/  @!UP0 UIADD3 UR9, UPT, UPT, UR10, -UR4, URZ ;  /* 0x800000040a098290 */ /* 0x000fe4000fffe0ff */
[----:B------:R-:W-:Y:S02]  /*4b90*/  UIADD3 UR4, UPT, UPT, -UR5, URZ, URZ ;  /* 0x000000ff05047290 */ /* 0x000fe4000fffe1ff */
[----:B------:R-:W-:Y:S02]  /*4ba0*/  UIADD3 UR7, UPT, UPT, -UR6, URZ, URZ ;  /* 0x000000ff06077290 */ /* 0x000fe4000fffe1ff */
[----:B------:R-:W-:Y:S02]  /*4bb0*/  @!UP0 UIMAD UR6, UR9, UR39, UR5 ;  /* 0x00000027090682a4 */ /* 0x000fe4000f8e0205 */
[----:B------:R-:W-:Y:S02]  /*4bc0*/  UIMAD UR16, UR17, UR4, UR16 ;  /* 0x00000004111072a4 */ /* 0x000fe4000f8e0210 */
[----:B------:R-:W-:Y:S01]  /*4bd0*/  UIMAD UR15, UR30, UR7, UR15 ;  /* 0x000000071e0f72a4 */ /* 0x000fe2000f8e020f */
[----:B------:R-:W-:Y:S02]  /*4be0*/  @!UP0 UMOV UR5, UR8 ;  /* 0x0000000800058c82 */ /* 0x000fe40008000000 */
[----:B------:R-:W-:Y:S02]  /*4bf0*/  UIMAD UR16, UR5, UR17, UR16 ;  /* 0x00000011051072a4 */ /* 0x000fe4000f8e0210 */
[----:B------:R-:W-:Y:S11]  /*4c00*/  UIMAD UR15, UR6, UR30, UR15 ;  /* 0x0000001e060f72a4 */ /* 0x000ff6000f8e020f */
[----:B------:R-:W-:Y:S01]  /*4c10*/  @!UPT UIADD3 URZ, UPT, UPT, URZ, URZ, URZ ;  /* 0x000000fffffff290 */ /* 0x000fe2000fffe0ff */
.L_x_74:
[----:B------:R-:W2:Y:S01]  /*4c20*/  @!UP2 LDCU.128 UR8, c[0x0][0xc10] ;  /* 0x00018200ff08a7ac */ /* 0x000ea20008000c00 */
[C---:B------:R-:W-:Y:S02]  /*4c30*/  ISETP.NE.U32.AND P2, PT, R2.reuse, RZ, PT ;  /* 0x000000ff0200720c */ /* 0x040fe40003f45070 */
[----:B------:R-:W-:Y:S02]  /*4c40*/  ISETP.NE.U32.AND P1, PT, R2, RZ, PT ;  /* 0x000000ff0200720c */ /* 0x000fe40003f25070 */
[C---:B------:R-:W-:Y:S02]  /*4c50*/  ISETP.NE.AND.EX P2, PT, R3.reuse, RZ, PT, P2 ;  /* 0x000000ff0300720c */ /* 0x040fe40003f45320 */
[----:B------:R-:W-:Y:S01]  /*4c60*/  ISETP.NE.AND.EX P1, PT, R3, RZ, PT, P1 ;  /* 0x000000ff0300720c */ /* 0x000fe20003f25310 */
[----:B------:R-:W4:Y:S01]  /*4c70*/  @!UP2 LDCU UR5, c[0x0][0xc0c] ;  /* 0x00018180ff05a7ac */ /* 0x000f220008000800 */
[----:B------:R-:W-:Y:S02]  /*4c80*/  USHF.L.U32 UR25, UR22, 0x6, URZ ;  /* 0x0000000616197899 */ /* 0x000fe400080006ff */
[----:B--2---:R-:W-:Y:S07]  /*4c90*/  UIMAD.WIDE.U32 UR6, UR16, UR8, URZ ;  /* 0x00000008100672a5 */ /* 0x004fee000f8e00ff */
[----:B------:R-:W-:Y:S01]  /*4ca0*/  @!UP2 UMOV UR4, UR7 ;  /* 0x000000070004ac82 */ /* 0x000fe20008000000 */
[----:B----4-:R-:W-:Y:S02]  /*4cb0*/  @!UP2 UISETP.NE.AND UP0, UPT, UR5, 0x1, UPT ;  /* 0x000000010500a88c */ /* 0x010fe4000bf05270 */
[----:B------:R-:W-:Y:S02]  /*4cc0*/  @!UP2 USHF.R.U32.HI UR4, URZ, UR9, UR4 ;  /* 0x00000009ff04a299 */ /* 0x000fe40008011604 */
[----:B------:R-:W-:Y:S02]  /*4cd0*/  UIMAD.WIDE.U32 UR6, UR15, UR11, URZ ;  /* 0x0000000b0f0672a5 */ /* 0x000fe4000f8e00ff */
[----:B------:R-:W-:Y:S02]  /*4ce0*/  @!UP2 USEL UR8, UR16, UR4, !UP0 ;  /* 0x000000041008a287 */ /* 0x000fe4000c000000 */
[----:B------:R-:W-:Y:S03]  /*4cf0*/  @!UP2 UISETP.NE.AND UP0, UPT, UR10, 0x1, UPT ;  /* 0x000000010a00a88c */ /* 0x000fe6000bf05270 */
[----:B------:R-:W-:Y:S02]  /*4d00*/  @!UP2 UMOV UR6, UR7 ;  /* 0x000000070006ac82 */ /* 0x000fe40008000000 */
[----:B------:R-:W2:Y:S02]  /*4d10*/  @!UP2 LDCU UR4, c[0x0][0xc20] ;  /* 0x00018400ff04a7ac */ /* 0x000ea40008000800 */
[----:B--2---:R-:W-:Y:S04]  /*4d20*/  @!UP2 USHF.R.U32.HI UR6, URZ, UR4, UR6 ;  /* 0x00000004ff06a299 */ /* 0x004fe80008011606 */
[----:B------:R-:W-:Y:S04]  /*4d30*/  @!UP2 USEL UR6, UR15, UR6, !UP0 ;  /* 0x000000060f06a287 */ /* 0x000fe8000c000000 */
[----:B------:R-:W-:Y:S02]  /*4d40*/  @!UP2 UIADD3 UR4, UPT, UPT, -UR8, UR6, URZ ;  /* 0x000000060804a290 */ /* 0x000fe4000fffe1ff */
[----:B------:R-:W-:Y:S02]  /*4d50*/  @!UP2 UIADD3 UR6, UPT, UPT, UR8, -UR6, URZ ;  /* 0x800000060806a290 */ /* 0x000fe4000fffe0ff */
[----:B------:R-:W-:Y:S02]  /*4d60*/  @!UP2 UIMAD UR16, UR4, UR5, UR16 ;  /* 0x000000050410a2a4 */ /* 0x000fe4000f8e0210 */
[----:B------:R-:W-:Y:S01]  /*4d70*/  @!UP2 UIMAD UR15, UR6, UR10, UR15 ;  /* 0x0000000a060fa2a4 */ /* 0x000fe2000f8e020f */
[----:B------:R-:W-:Y:S11]  /*4d80*/  BRA.U UP4, `(.L_x_75) ;  /* 0x0000000104107547 */ /* 0x000ff6000b800000 */
[----:B------:R-:W-:Y:S04]  /*4d90*/  MOV R0, UR46 ;  /* 0x0000002e00007c02 */ /* 0x000fe80008000f00 */
[----:B------:R-:W-:Y:S04]  /*4da0*/  SHF.L.U32 R15, R0, 0x1f, RZ ;  /* 0x0000001f000f7819 */ /* 0x000fe800000006ff */
[----:B------:R-:W2:Y:S02]  /*4db0*/  SYNCS.PHASECHK.TRANS64.TRYWAIT P3, [UR24+0x138], R15 ;  /* 0x0001380fff0075a7 */ /* 0x000ea40008061118 */
[----:B--2---:R-:W-:Y:S05]  /*4dc0*/  @!P3 BRA `(.L_x_76) ;  /* 0x0000004000d8b947 */ /* 0x004fea0003800000 */
.L_x_75:
[----:B------:R-:W-:Y:S05]  /*4dd0*/  @!P2 BRA `(.L_x_77) ;  /* 0x000000000030a947 */ /* 0x000fea0003800000 */
[----:B------:R-:W-:Y:S01]  /*4de0*/  UPLOP3.LUT UP3, UPT, UPT, UPT, UP5, 0x80, 0x8 ;  /* 0x000000000008789c */ /* 0x000fe20003f6f050 */
[----:B------:R-:W-:Y:S01]  /*4df0*/  HFMA2 R90, -RZ, RZ, 0, 5.9604644775390625e-08 ;  /* 0x00000001ff5a7431 */ /* 0x000fe200000001ff */
[----:B------:R-:W4:Y:S04]  /*4e00*/  LDCU.64 UR4, c[0x0][0x358] ;  /* 0x00006b00ff0477ac */ /* 0x000f280008000a00 */
[----:B------:R-:W-:Y:S11]  /*4e10*/  PLOP3.LUT P2, PT, PT, PT, UP3, 0x80, 0x8 ;  /* 0x000000000008781c */ /* 0x000ff60003f4f038 */
[----:B------:R-:W-:Y:S02]  /*4e20*/  @!UPT UIADD3 URZ, UPT, UPT, URZ, URZ, URZ ;  /* 0x000000fffffff290 */ /* 0x000fe4000fffe0ff */
[----:B--2---:R-:W2:Y:S01]  /*4e30*/  @P2 LDC.64 R14, c[0x0][0x988] ;  /* 0x00026200ff0e2b82 */ /* 0x004ea20000000a00 */
[----:B------:R-:W-:Y:S04]  /*4e40*/  @P2 IMAD R0, R17, R2, RZ ;  /* 0x0000000211002224 */ /* 0x000fe800078e02ff */
[----:B--2---:R-:W-:Y:S01]  /*4e50*/  @P2 IMAD.WIDE R14, R0, 0x4, R14 ;  /* 0x00000004000e2825 */ /* 0x004fe200078e020e */
[----:B------:R-:W-:Y:S04]  /*4e60*/  MOV R0, 0x1 ;  /* 0x0000000100007802 */ /* 0x000fe80000000f00 */
[----:B----45:R4:W5:Y:S01]  /*4e70*/  @P2 LDG.E R41, desc[UR4][R14.64] ;  /* 0x000000040e292981 */ /* 0x030962000c1e1900 */
[----:B------:R-:W-:Y:S01]  /*4e80*/  @!P2 PRMT R90, R0, 0x7610, R90 ;  /* 0x00007610005aa816 */ /* 0x000fe2000000005a */
[----:B----4-:R-:W2:Y:S06]  /*4e90*/  @!P2 LDC R41, c[0x0][0x980] ;  /* 0x00026000ff29ab82 */ /* 0x010eac0000000800 */
.L_x_77:
[----:B--2--5:R-:W-:Y:S01]  /*4ea0*/  @!P1 FSETP.EQ.AND P2, PT, R41, RZ, PT ;  /* 0x000000ff2900920b */ /* 0x024fe20003f42000 */
[----:B------:R-:W-:Y:S01]  /*4eb0*/  @!UPT UIADD3 URZ, UPT, UPT, URZ, URZ, URZ ;  /* 0x000000fffffff290 */ /* 0x000fe2000fffe0ff */
[----:B------:R-:W-:Y:S11]  /*4ec0*/  @!P1 BRA `(.L_x_78) ;  /* 0x0000000000149947 */ /* 0x000ff60003800000 */
[----:B------:R-:W-:Y:S02]  /*4ed0*/  LOP3.LUT P1, RZ, R90, 0xff, RZ, 0xc0, !PT ;  /* 0x000000ff5aff7812 */ /* 0x000fe4000782c0ff */
[----:B------:R-:W-:Y:S04]  /*4ee0*/  PLOP3.LUT P2, PT, PT, PT, UP3, 0x80, 0x8 ;  /* 0x000000000008781c */ /* 0x000fe80003f4f038 */
[----:B------:R-:W-:Y:S07]  /*4ef0*/  PLOP3.LUT P2, PT, P2, PT, PT, 0x8, 0x80 ;  /* 0x000000000080781c */ /* 0x000fee000174e170 */
[----:B------:R-:W-:Y:S11]  /*4f00*/  @P1 FSETP.EQ.AND P2, PT, R41, RZ, PT ;  /* 0x000000ff2900120b */ /* 0x000ff60003f42000 */
[----:B------:R-:W-:Y:S02]  /*4f10*/  @!UPT UIADD3 URZ, UPT, UPT, URZ, URZ, URZ ;  /* 0x000000fffffff290 */ /* 0x000fe4000fffe0ff */
.L_x_78:
[----:B------:R-:W-:Y:S01]  /*4f20*/  ULEA UR7, UR23, UR24, 0x3 ;  /* 0x0000001817077291 */ /* 0x000fe2000f8e18ff */
[----:B------:R-:W-:Y:S01]  /*4f30*/  SHF.L.U32 R15, R11, 0x1f, RZ ;  /* 0x0000001f0b0f7819 */ /* 0x000fe200000006ff */
[----:B------:R-:W-:Y:S02]  /*4f40*/  USHF.L.U32 UR11, UR50, 0x7, URZ ;  /* 0x00000007320b7899 */ /* 0x000fe400080006ff */
[----:B------:R-:W-:Y:S02]  /*4f50*/  UISETP.NE.AND UP0, UPT, UR32, 0x1, UPT ;  /* 0x000000012000788c */ /* 0x000fe4000bf05270 */
[----:B------:R-:W-:Y:S01]  /*4f60*/  UIMAD.WIDE.U32 UR4, UR11, UR33, URZ ;  /* 0x000000210b0472a5 */ /* 0x000fe2000f8e00ff */
[----:B------:R-:W-:Y:S02]  /*4f70*/  ELECT P3, URZ, PT ;  /* 0x0000000000ff782f */ /* 0x000fe40003860000 */
[----:B------:R-:W2:Y:S02]  /*4f80*/  SYNCS.PHASECHK.TRANS64.TRYWAIT P1, [UR7+0x118], R15 ;  /* 0x0001180fff0075a7 */ /* 0x000ea40008021107 */
[----:B------:R-:W-:Y:S02]  /*4f90*/  PLOP3.LUT P2, PT, P2, P3, PT, 0xf2, 0x2f ;  /* 0x00000000002f781c */ /* 0x000fe40001747e72 */
[----:B------:R-:W-:Y:S02]  /*4fa0*/  UMOV UR4, UR5 ;  /* 0x0000000500047c82 */ /* 0x000fe40008000000 */
[----:B------:R-:W-:Y:S04]  /*4fb0*/  USHF.R.U32.HI UR4, URZ, UR34, UR4 ;  /* 0x00000022ff047299 */ /* 0x000fe80008011604 */
[----:B------:R-:W-:Y:S02]  /*4fc0*/  USEL UR12, UR11, UR4, !UP0 ;  /* 0x000000040b0c7287 */ /* 0x000fe4000c000000 */
[----:B------:R-:W-:Y:S02]  /*4fd0*/  UISETP.NE.AND UP0, UPT, UR35, 0x1, UPT ;  /* 0x000000012300788c */ /* 0x000fe4000bf05270 */
[----:B------:R-:W-:Y:S02]  /*4fe0*/  UIMAD.WIDE.U32 UR4, UR12, UR40, URZ ;  /* 0x000000280c0472a5 */ /* 0x000fe4000f8e00ff */
[----:B------:R-:W-:Y:S01]  /*4ff0*/  UIADD3 UR6, UPT, UPT, -UR12, URZ, URZ ;  /* 0x000000ff0c067290 */ /* 0x000fe2000fffe1ff */
[----:B------:R-:W-:Y:S03]  /*5000*/  @!P2 IMAD.MOV.U32 R0, RZ, 0x20, RZ ;  /* 0x00000020ff00a824 */ /* 0x000fe600078e00ff */
[----:B------:R-:W-:Y:S01]  /*5010*/  UIMAD UR11, UR32, UR6, UR11 ;  /* 0x00000006200b72a4 */ /* 0x000fe2000f8e020b */
[----:B------:R-:W-:Y:S01]  /*5020*/  @!P2 IMAD.MOV.U32 R0, RZ, 0x400, R0 ;  /* 0x00000400ff00a824 */ /* 0x000fe200078e0000 */
[----:B------:R-:W-:Y:S02]  /*5030*/  UMOV UR4, UR5 ;  /* 0x0000000500047c82 */ /* 0x000fe40008000000 */
[----:B------:R-:W-:Y:S04]  /*5040*/  USHF.R.U32.HI UR4, URZ, UR41, UR4 ;  /* 0x00000029ff047299 */ /* 0x000fe80008011604 */
[----:B------:R-:W-:Y:S02]  /*5050*/  USEL UR13, UR12, UR4, !UP0 ;  /* 0x000000040c0d7287 */ /* 0x000fe4000c000000 */
[----:B------:R-:W-:Y:S02]  /*5060*/  UISETP.NE.AND UP0, UPT, UR42, 0x1, UPT ;  /* 0x000000012a00788c */ /* 0x000fe4000bf05270 */
[----:B------:R-:W-:Y:S07]  /*5070*/  UIMAD.WIDE.U32 UR4, UR13, UR43, URZ ;  /* 0x0000002b0d0472a5 */ /* 0x000fee000f8e00ff */
[----:B------:R-:W-:Y:S02]  /*5080*/  UMOV UR4, UR5 ;  /* 0x0000000500047c82 */ /* 0x000fe40008000000 */
[----:B-1----:R-:W-:Y:S04]  /*5090*/  USHF.R.U32.HI UR4, URZ, UR48, UR4 ;  /* 0x00000030ff047299 */ /* 0x002fe80008011604 */
[----:B------:R-:W-:Y:S02]  /*50a0*/  USEL UR14, UR13, UR4, !UP0 ;  /* 0x000000040d0e7287 */ /* 0x000fe4000c000000 */
[----:B------:R-:W-:Y:S02]  /*50b0*/  UIADD3 UR4, UPT, UPT, -UR13, URZ, URZ ;  /* 0x000000ff0d047290 */ /* 0x000fe4000fffe1ff */
[----:B------:R-:W-:Y:S02]  /*50c0*/  UIADD3 UR5, UPT, UPT, -UR14, URZ, URZ ;  /* 0x000000ff0e057290 */ /* 0x000fe4000fffe1ff */
[----:B------:R-:W-:Y:S02]  /*50d0*/  UIMAD UR12, UR35, UR4, UR12 ;  /* 0x00000004230c72a4 */ /* 0x000fe4000f8e020c */
[----:B------:R-:W-:Y:S01]  /*50e0*/  UIMAD UR13, UR42, UR5, UR13 ;  /* 0x000000052a0d72a4 */ /* 0x000fe2000f8e020d */
[----:B--2---:R-:W-:Y:S11]  /*50f0*/  @!P1 BRA `(.L_x_79) ;  /* 0x0000004000249947 */ /* 0x004ff60003800000 */
.L_x_171:
[----:B------:R-:W2:Y:S01]  /*5100*/  S2UR UR49, SR_CgaCtaId ;  /* 0x00000000003179c3 */ /* 0x000ea20000008800 */
[----:B------:R-:W-:Y:S01]  /*5110*/  @!P2 R2UR UR4, R0 ;  /* 0x000000000004a2ca */ /* 0x000fe200000e0000 */
[----:B------:R-:W-:Y:S01]  /*5120*/  VOTEU.ALL UP0, P2 ;  /* 0x0000000000ff7886 */ /* 0x000fe20001000000 */
[----:B-1----:R-:W-:Y:S02]  /*5130*/  @!P2 IADD3 R8, P1, PT, R12, 0x680, RZ ;  /* 0x000006800c08a810 */ /* 0x002fe40007f3e0ff */
[----:B------:R-:W-:Y:S02]  /*5140*/  @P0 SHF.R.U32.HI R17, RZ, 0x10, R5 ;  /* 0x00000010ff110819 */ /* 0x000fe40000011605 */
[----:B------:R-:W-:Y:S01]  /*5150*/  @!P2 R2UR UR6, R8 ;  /* 0x000000000806a2ca */ /* 0x000fe200000e0000 */
[----:B------:R-:W-:Y:S01]  /*5160*/  @!P2 IMAD.X R0, RZ, RZ, R13, P1 ;  /* 0x000000ffff00a224 */ /* 0x000fe200008e060d */
[----:B------:R-:W-:Y:S04]  /*5170*/  @!UP0 ULEA UR5, UR23, UR24, 0xd ;  /* 0x0000001817058291 */ /* 0x000fe8000f8e68ff */
[----:B------:R-:W-:Y:S02]  /*5180*/  @!UP0 UIADD3 UR8, UPT, UPT, UR5, 0x200, URZ ;  /* 0x0000020005088890 */ /* 0x000fe4000fffe0ff */
[----:B------:R-:W-:Y:S01]  /*5190*/  @!UP0 UPRMT UR22, UR4, 0x5410, URZ ;  /* 0x0000541004168896 */ /* 0x000fe200080000ff */
[----:B------:R-:W-:Y:S01]  /*51a0*/  @!P2 R2UR UR4, R0 ;  /* 0x000000000004a2ca */ /* 0x000fe200000e0000 */
[----:B------:R-:W-:Y:S01]  /*51b0*/  UIADD3 UR5, UPT, UPT, UR23, 0x1, URZ ;  /* 0x0000000117057890 */ /* 0x000fe2000fffe0ff */
[----:B------:R-:W-:Y:S02]  /*51c0*/  @!P2 IMAD.MOV.U32 R0, RZ, RZ, 0x2000 ;  /* 0x00002000ff00a424 */ /* 0x000fe400078e00ff */
[----:B------:R-:W-:Y:S01]  /*51d0*/  IMAD.U32 R18, RZ, RZ, UR6 ;  /* 0x00000006ff127e24 */ /* 0x000fe2000f8e00ff */
[----:B------:R-:W-:Y:S04]  /*51e0*/  UISETP.NE.AND UP0, UPT, UR5, 0x3, UPT ;  /* 0x000000030500788c */ /* 0x000fe8000bf05270 */
[----:B------:R-:W-:Y:S01]  /*51f0*/  @!P2 R2UR UR20, R18 ;  /* 0x000000001214a2ca */ /* 0x000fe200000e0000 */
[----:B------:R-:W-:Y:S02]  /*5200*/  USEL UR5, UR5, URZ, UP0 ;  /* 0x000000ff05057287 */ /* 0x000fe40008000000 */
[----:B------:R-:W-:Y:S01]  /*5210*/  USEL UR23, URZ, 0x1, UP0 ;  /* 0x00000001ff177887 */ /* 0x000fe20008000000 */
[----:B------:R-:W-:Y:S01]  /*5220*/  IMAD.U32 R19, RZ, RZ, UR4 ;  /* 0x00000004ff137e24 */ /* 0x000fe2000f8e00ff */
[----:B------:R-:W-:Y:S01]  /*5230*/  UIADD3 UR4, UPT, UPT, UR7, 0x100, URZ ;  /* 0x0000010007047890 */ /* 0x000fe2000fffe0ff */
[----:B------:R-:W-:Y:S03]  /*5240*/  VOTEU.ALL UP0, P2 ;  /* 0x0000000000ff7886 */ /* 0x000fe60001000000 */
[----:B------:R-:W-:Y:S01]  /*5250*/  @!P2 R2UR UR21, R19 ;  /* 0x000000001315a2ca */ /* 0x000fe200000e0000 */
[----:B--2---:R-:W-:Y:S01]  /*5260*/  UPRMT UR6, UR49, 0x654, UR4 ;  /* 0x0000065431067896 */ /* 0x004fe20008000004 */
[----:B------:R-:W-:Y:S01]  /*5270*/  LOP3.LUT R11, R11, UR23, RZ, 0x3c, !PT ;  /* 0x000000170b0b7c12 */ /* 0x000fe2000f8e3cff */
[----:B------:R-:W-:Y:S01]  /*5280*/  @!UP0 UMOV UR9, UR4 ;  /* 0x0000000400098c82 */ /* 0x000fe20008000000 */
[----:B------:R-:W-:Y:S01]  /*5290*/  @!UP0 UMOV UR10, UR25 ;  /* 0x00000019000a8c82 */ /* 0x000fe20008000000 */
[----:B------:R-:W-:Y:S01]  /*52a0*/  ULEA UR4, UR5, UR24, 0x3 ;  /* 0x0000001805047291 */ /* 0x000fe2000f8e18ff */
[----:B------:R-:W-:Y:S07]  /*52b0*/  SHF.L.U32 R14, R11, 0x1f, RZ ;  /* 0x0000001f0b0e7819 */ /* 0x000fee00000006ff */
[----:B------:R1:W-:Y:S01]  /*52c0*/  @!UP0 UTMALDG.5D.IM2COL [UR8], [UR20], UR22 ;  /* 0x00000008140083b4 */ /* 0x0003e20008060016 */
[----:B------:R1:W-:Y:S01]  /*52d0*/  @!P2 SYNCS.ARRIVE.TRANS64.RED.A0TR RZ, [UR7+0x100], R0 ;  /* 0x00010000ffffa9a7 */ /* 0x0003e20008300407 */
[----:B------:R-:W-:Y:S01]  /*52e0*/  SYNCS.ARRIVE.TRANS64.RED.A1T0 RZ, [UR6], RZ ;  /* 0x000000ffffff79a7 */ /* 0x000fe20008100406 */
[----:B------:R-:W2:Y:S02]  /*52f0*/  SYNCS.PHASECHK.TRANS64.TRYWAIT P1, [UR4+0x118], R14 ;  /* 0x0001180eff0075a7 */ /* 0x000ea40008021104 */
[----:B-12---:R-:W-:Y:S05]  /*5300*/  @!P1 BRA `(.L_x_80) ;  /* 0x0000003c00b89947 */ /* 0x006fea0003800000 */
.L_x_173:
[----:B------:R-:W2:Y:S01]  /*5310*/  S2UR UR21, SR_CgaCtaId ;  /* 0x00000000001579c3 */ /* 0x000ea20000008800 */
[----:B------:R-:W-:Y:S01]  /*5320*/  UIADD3 UR6, UPT, UPT, UR5, 0x1, URZ ;  /* 0x0000000105067890 */ /* 0x000fe2000fffe0ff */
[----:B------:R-:W-:Y:S01]  /*5330*/  @!P2 IMAD.MOV.U32 R0, RZ, 0x20, RZ ;  /* 0x00000020ff00a824 */ /* 0x000fe200078e00ff */
[----:B------:R-:W-:Y:S01]  /*5340*/  UIADD3 UR22, UPT, UPT, UR15, UR45, URZ ;  /* 0x0000002d0f167290 */ /* 0x000fe2000fffe0ff */
[----:B------:R-:W-:Y:S01]  /*5350*/  @!P2 IADD3 R4, P1, PT, R12, 0x680, RZ ;  /* 0x000006800c04a810 */ /* 0x000fe20007f3e0ff */
[----:B------:R-:W-:Y:S01]  /*5360*/  UISETP.NE.AND UP0, UPT, UR6, 0x3, UPT ;  /* 0x000000030600788c */ /* 0x000fe2000bf05270 */
[----:B------:R-:W-:Y:S01]  /*5370*/  @!P2 IMAD.MOV.U32 R0, RZ, 0x400, R0 ;  /* 0x00000400ff00a824 */ /* 0x000fe200078e0000 */
[----:B------:R-:W-:Y:S01]  /*5380*/  LOP3.LUT R10, R10, 0x1, RZ, 0x3c, !PT ;  /* 0x000000010a0a7812 */ /* 0x000fe200078e3cff */
[----:B------:R-:W-:Y:S02]  /*5390*/  UIADD3 UR50, UPT, UPT, UR16, UR44, URZ ;  /* 0x0000002c10327290 */ /* 0x000fe4000fffe0ff */
[----:B------:R-:W-:Y:S01]  /*53a0*/  USEL UR23, UR6, URZ, UP0 ;  /* 0x000000ff06177287 */ /* 0x000fe20008000000 */
[----:B------:R-:W-:Y:S01]  /*53b0*/  @!P2 R2UR UR6, R0 ;  /* 0x000000000006a2ca */ /* 0x000fe200000e0000 */
[----:B------:R-:W-:Y:S01]  /*53c0*/  @!P2 IMAD.X R0, RZ, RZ, R13, P1 ;  /* 0x000000ffff00a224 */ /* 0x000fe200008e060d */
[----:B------:R-:W-:Y:S01]  /*53d0*/  PLOP3.LUT P0, PT, PT, PT, UP0, 0x80, 0x8 ;  /* 0x000000000008781c */ /* 0x000fe20003f0f008 */
[----:B------:R-:W-:Y:S01]  /*53e0*/  UPLOP3.LUT UP4, UPT, UPT, UPT, UPT, 0x80, 0x8 ;  /* 0x000000000008789c */ /* 0x000fe20003f8f070 */
[----:B------:R-:W-:Y:S05]  /*53f0*/  VOTEU.ALL UP0, P2 ;  /* 0x0000000000ff7886 */ /* 0x000fea0001000000 */
[----:B------:R-:W-:Y:S02]  /*5400*/  @!UP0 ULEA UR5, UR5, UR24, 0xd ;  /* 0x0000001805058291 */ /* 0x000fe4000f8e68ff */
[----:B------:R-:W-:Y:S02]  /*5410*/  @!UP0 UIADD3 UR10, UPT, UPT, UR25, 0x20, URZ ;  /* 0x00000020190a8890 */ /* 0x000fe4000fffe0ff */
[----:B------:R-:W-:Y:S02]  /*5420*/  @!UP0 UIADD3 UR8, UPT, UPT, UR5, 0x200, URZ ;  /* 0x0000020005088890 */ /* 0x000fe4000fffe0ff */
[----:B------:R-:W-:Y:S01]  /*5430*/  @!UP0 UPRMT UR20, UR6, 0x5410, URZ ;  /* 0x0000541006148896 */ /* 0x000fe200080000ff */
[----:B------:R-:W-:Y:S01]  /*5440*/  @!P2 R2UR UR6, R4 ;  /* 0x000000000406a2ca */ /* 0x000fe200000e0000 */
[----:B------:R-:W-:Y:S01]  /*5450*/  VOTEU.ALL UP0, P2 ;  /* 0x0000000000ff7886 */ /* 0x000fe20001000000 */
[----:B------:R-:W-:Y:S02]  /*5460*/  @!P2 R2UR UR5, R0 ;  /* 0x000000000005a2ca */ /* 0x000fe400000e0000 */
[----:B------:R-:W-:Y:S04]  /*5470*/  SEL R0, RZ, 0x1, P0 ;  /* 0x00000001ff007807 */ /* 0x000fe80000000000 */
[----:B------:R-:W-:Y:S05]  /*5480*/  LOP3.LUT R11, R11, R0, RZ, 0x3c, !PT ;  /* 0x000000000b0b7212 */ /* 0x000fea00078e3cff */
[----:B------:R-:W-:Y:S02]  /*5490*/  IMAD.U32 R4, RZ, RZ, UR6 ;  /* 0x00000006ff047e24 */ /* 0x000fe4000f8e00ff */
[----:B-1----:R-:W-:Y:S01]  /*54a0*/  IMAD.U32 R5, RZ, RZ, UR5 ;  /* 0x00000005ff057e24 */ /* 0x002fe2000f8e00ff */
[----:B------:R-:W-:Y:S02]  /*54b0*/  UIADD3 UR5, UPT, UPT, UR4, 0x100, URZ ;  /* 0x0000010004057890 */ /* 0x000fe4000fffe0ff */
[----:B------:R-:W-:Y:S02]  /*54c0*/  @!P2 R2UR UR6, R4 ;  /* 0x000000000406a2ca */ /* 0x000fe400000e0000 */
[----:B------:R-:W-:Y:S03]  /*54d0*/  @!P2 R2UR UR7, R5 ;  /* 0x000000000507a2ca */ /* 0x000fe600000e0000 */
[----:B------:R-:W-:Y:S01]  /*54e0*/  @!UP0 UMOV UR9, UR5 ;  /* 0x0000000500098c82 */ /* 0x000fe20008000000 */
[----:B--2---:R-:W-:Y:S09]  /*54f0*/  UPRMT UR5, UR21, 0x654, UR5 ;  /* 0x0000065415057896 */ /* 0x004ff20008000005 */
[----:B------:R2:W-:Y:S01]  /*5500*/  @!UP0 UTMALDG.5D.IM2COL [UR8], [UR6], UR20 ;  /* 0x00000008060083b4 */ /* 0x0005e20008060014 */
[----:B------:R2:W-:Y:S01]  /*5510*/  @!P2 SYNCS.ARRIVE.TRANS64.RED.A0TR RZ, [UR4+0x100], R9 ;  /* 0x00010009ffffa9a7 */ /* 0x0005e20008300404 */
[----:B------:R-:W-:Y:S01]  /*5520*/  SYNCS.ARRIVE.TRANS64.RED.A1T0 RZ, [UR5], RZ ;  /* 0x000000ffffff79a7 */ /* 0x000fe20008100405 */
[----:B------:R-:W-:Y:S05]  /*5530*/  BRA.U UP1, `(.L_x_81) ;  /* 0xfffffff101a47547 */ /* 0x000fea000b83ffff */
[----:B------:R-:W-:Y:S01]  /*5540*/  UIADD3 UR5, UPT, UPT, UR24, 0x118, URZ ;  /* 0x0000011818057890 */ /* 0x000fe2000fffe0ff */
[----:B------:R-:W-:-:S03]  /*5550*/  SHF.L.U32 R3, R11, 0x1f, RZ ;  /* 0x0000001f0b037819 */ /* 0x000fc600000006ff */
[----:B------:R-:W-:-:S09]  /*5560*/  ULEA UR4, UR23, UR5, 0x3 ;  /* 0x0000000517047291 */ /* 0x000fd2000f8e18ff */
[----:B------:R-:W1:Y:S02]  /*5570*/  SYNCS.PHASECHK.TRANS64.TRYWAIT P0, [UR4], R3 ;  /* 0x00000003ff0075a7 */ /* 0x000e640008001104 */
[----:B-1----:R-:W-:Y:S05]  /*5580*/  @!P0 BRA `(.L_x_82) ;  /* 0x0000003c00308947 */ /* 0x002fea0003800000 */
.L_x_175:
[----:B------:R-:W-:-:S04]  /*5590*/  UIADD3 UR4, UPT, UPT, UR23, 0x1, URZ ;  /* 0x0000000117047890 */ /* 0x000fc8000fffe0ff */
[----:B------:R-:W-:-:S04]  /*55a0*/  UISETP.NE.AND UP0, UPT, UR4, 0x3, UPT ;  /* 0x000000030400788c */ /* 0x000fc8000bf05270 */
[----:B------:R-:W-:Y:S02]  /*55b0*/  USEL UR4, UR4, URZ, UP0 ;  /* 0x000000ff04047287 */ /* 0x000fe40008000000 */
[----:B------:R-:W-:-:S04]  /*55c0*/  PLOP3.LUT P0, PT, PT, PT, UP0, 0x80, 0x8 ;  /* 0x000000000008781c */ /* 0x000fc80003f0f008 */
[----:B------:R-:W-:Y:S01]  /*55d0*/  SEL R2, RZ, 0x1, P0 ;  /* 0x00000001ff027807 */ /* 0x000fe20000000000 */
[----:B-1----:R-:W-:-:S03]  /*55e0*/  IMAD.U32 R0, RZ, RZ, UR4 ;  /* 0x00000004ff007e24 */ /* 0x002fc6000f8e00ff */
[----:B------:R-:W-:Y:S01]  /*55f0*/  LOP3.LUT R11, R11, R2, RZ, 0x3c, !PT ;  /* 0x000000020b0b7212 */ /* 0x000fe200078e3cff */
[C---:B------:R-:W-:Y:S01]  /*5600*/  VIADD R4, R0.reuse, 0x1 ;  /* 0x0000000100047836 */ /* 0x040fe20000000000 */
[----:B------:R-:W-:Y:S02]  /*5610*/  LEA R2, R0, UR5, 0x3 ;  /* 0x0000000500027c11 */ /* 0x000fe4000f8e18ff */
[----:B------:R-:W-:Y:S02]  /*5620*/  SHF.L.U32 R3, R11, 0x1f, RZ ;  /* 0x0000001f0b037819 */ /* 0x000fe400000006ff */
[----:B------:R-:W-:Y:S02]  /*5630*/  ISETP.NE.AND P0, PT, R4, 0x3, PT ;  /* 0x000000030400780c */ /* 0x000fe40003f05270 */
[----:B------:R-:W1:Y:S02]  /*5640*/  SYNCS.PHASECHK.TRANS64.TRYWAIT P1, [R2+URZ], R3 ;  /* 0x00000003020075a7 */ /* 0x000e6400080211ff */
[----:B------:R-:W-:-:S02]  /*5650*/  SEL R0, RZ, 0x1, P0 ;  /* 0x00000001ff007807 */ /* 0x000fc40000000000 */
[----:B------:R-:W-:Y:S02]  /*5660*/  SEL R4, R4, RZ, P0 ;  /* 0x000000ff04047207 */ /* 0x000fe40000000000 */
[----:B------:R-:W-:Y:S01]  /*5670*/  LOP3.LUT R0, R11, R0, RZ, 0x3c, !PT ;  /* 0x000000000b007212 */ /* 0x000fe200078e3cff */
[----:B-1----:R-:W-:Y:S06]  /*5680*/  @!P1 BRA `(.L_x_83) ;  /* 0x0000003c00089947 */ /* 0x002fec0003800000 */
.L_x_176:
[----:B------:R-:W-:Y:S02]  /*5690*/  LEA R4, R4, UR5, 0x3 ;  /* 0x0000000504047c11 */ /* 0x000fe4000f8e18ff */
[----:B-1----:R-:W-:-:S07]  /*56a0*/  SHF.L.U32 R3, R0, 0x1f, RZ ;  /* 0x0000001f00037819 */ /* 0x002fce00000006ff */
.L_x_84:
[----:B-1----:R1:W4:Y:S02]  /*56b0*/  SYNCS.PHASECHK.TRANS64.TRYWAIT P0, [R4+URZ], R3 ;  /* 0x00000003040075a7 */ /* 0x00232400080011ff */
[----:B----4-:R-:W-:Y:S05]  /*56c0*/  @!P0 NANOSLEEP.SYNCS 0x989680 ;  /* 0x009896800000895d */ /* 0x010fea0003900000 */
[----:B------:R-:W4:Y:S02]  /*56d0*/  @!P0 SYNCS.PHASECHK.TRANS64 P0, [R4+URZ], R3 ;  /* 0x00000003040085a7 */ /* 0x000f2400080010ff */
[----:B--234-:R-:W-:Y:S05]  /*56e0*/  @P0 EXIT ;  /* 0x000000000000094d */ /* 0x01cfea0003800000 */
[----:B------:R-:W-:Y:S05]  /*56f0*/  BRA `(.L_x_84) ;  /* 0xfffffffc00ec7947 */ /* 0x000fea000383ffff */
.L_x_72:
[----:B------:R-:W-:-:S06]  /*5700*/  UISETP.GE.AND UP0, UPT, UR15, 0x4, UPT ;  /* 0x000000040f00788c */ /* 0x000fcc000bf06270 */
[----:B------:R-:W-:-:S13]  /*5710*/  PLOP3.LUT P0, PT, PT, PT, UP0, 0x80, 0x8 ;  /* 0x000000000008781c */ /* 0x000fda0003f0f008 */
[----:B-1----:R-:W-:Y:S05]  /*5720*/  @!P0 EXIT ;  /* 0x000000000000894d */ /* 0x002fea0003800000 */
[----:B------:R-:W1:Y:S08]  /*5730*/  S2UR UR4, SR_CgaCtaId ;  /* 0x00000000000479c3 */ /* 0x000e700000008800 */
[----:B------:R-:W-:Y:S01]  /*5740*/  BAR.SYNC.DEFER_BLOCKING 0x6, 0xa0 ;  /* 0x0182800000007b1d */ /* 0x000fe20000010000 */
[C---:B------:R-:W-:Y:S01]  /*5750*/  IMAD.SHL.U32 R0, R99.reuse, 0x20, RZ ;  /* 0x0000002063007824 */ /* 0x040fe200078e00ff */
[C---:B------:R-:W-:Y:S01]  /*5760*/  LOP3.LUT R104, R99.reuse, 0x2, RZ, 0xc0, !PT ;  /* 0x0000000263687812 */ /* 0x040fe200078ec0ff */
[C---:B------:R-:W-:Y:S01]  /*5770*/  IMAD.SHL.U32 R107, R99.reuse, 0x4, RZ ;  /* 0x00000004636b7824 */ /* 0x040fe200078e00ff */
[C---:B------:R-:W-:Y:S01]  /*5780*/  LOP3.LUT R89, R99.reuse, 0x60, RZ, 0xc0, !PT ;  /* 0x0000006063597812 */ /* 0x040fe200078ec0ff */
[----:B------:R-:W-:Y:S01]  /*5790*/  IMAD.U32 R37, R99, 0x10000, RZ ;  /* 0x0001000063257824 */ /* 0x000fe200078e00ff */
[----:B------:R-:W-:-:S02]  /*57a0*/  UMOV UR49, 0x400 ;  /* 0x0000040000317882 */ /* 0x000fc40000000000 */
[----:B------:R-:W2:Y:S01]  /*57b0*/  LDC.64 R76, c[0x0][0x988] ;  /* 0x00026200ff4c7b82 */ /* 0x000ea20000000a00 */
[----:B------:R-:W-:Y:S01]  /*57c0*/  LOP3.LUT R6, R0, 0xc0, RZ, 0xc0, !PT ;  /* 0x000000c000067812 */ /* 0x000fe200078ec0ff */
[----:B------:R-:W-:Y:S01]  /*57d0*/  HFMA2 R46, -RZ, RZ, 0, 0 ;  /* 0x00000000ff2e7431 */ /* 0x000fe200000001ff */
[----:B------:R-:W-:Y:S01]  /*57e0*/  LOP3.LUT R99, R99, 0x4, RZ, 0xc0, !PT ;  /* 0x0000000463637812 */ /* 0x000fe200078ec0ff */
[----:B------:R-:W-:Y:S01]  /*57f0*/  IMAD.MOV.U32 R88, RZ, RZ, 0x1 ;  /* 0x00000001ff587424 */ /* 0x000fe200078e00ff */
[----:B------:R-:W-:Y:S01]  /*5800*/  LOP3.LUT R107, R6, 0x18, R107, 0xf8, !PT ;  /* 0x00000018066b7812 */ /* 0x000fe200078ef86b */
[----:B------:R-:W-:Y:S01]  /*5810*/  IMAD.MOV.U32 R36, RZ, RZ, RZ ;  /* 0x000000ffff247224 */ /* 0x000fe200078e00ff */
[----:B------:R-:W-:Y:S01]  /*5820*/  IADD3 R106, PT, PT, -R99, 0x2, RZ ;  /* 0x00000002636a7810 */ /* 0x000fe20007ffe1ff */
[----:B------:R-:W3:Y:S01]  /*5830*/  LDC.64 R78, c[0x0][0x990] ;  /* 0x00026400ff4e7b82 */ /* 0x000ee20000000a00 */
[----:B------:R-:W-:Y:S02]  /*5840*/  LOP3.LUT R107, R107, 0xf20, R0, 0xf8, !PT ;  /* 0x00000f206b6b7812 */ /* 0x000fe400078ef800 */
[----:B------:R-:W-:-:S02]  /*5850*/  CS2R R86, SRZ ;  /* 0x0000000000567805 */ /* 0x000fc4000001ff00 */
[----:B------:R-:W-:Y:S01]  /*5860*/  LOP3.LUT R37, R37, 0x600000, RZ, 0xc0, !PT ;  /* 0x0060000025257812 */ /* 0x000fe200078ec0ff */
[----:B------:R-:W-:Y:S01]  /*5870*/  IMAD.MOV R104, RZ, RZ, -R104 ;  /* 0x000000ffff687224 */ /* 0x000fe200078e0a68 */
[----:B------:R-:W-:Y:S01]  /*5880*/  IADD3 R99, PT, PT, -R99, RZ, RZ ;  /* 0x000000ff63637210 */ /* 0x000fe20007ffe1ff */
[----:B------:R-:W-:Y:S01]  /*5890*/  IMAD.SHL.U32 R106, R106, 0x10, RZ ;  /* 0x000000106a6a7824 */ /* 0x000fe200078e00ff */
[----:B------:R-:W4:Y:S01]  /*58a0*/  LDCU UR54, c[0x0][0x370] ;  /* 0x00006e00ff3677ac */ /* 0x000f220008000800 */
[----:B-1----:R-:W-:Y:S01]  /*58b0*/  ULEA UR49, UR4, UR49, 0x18 ;  /* 0x0000003104317291 */ /* 0x002fe2000f8ec0ff */
[----:B------:R-:W1:Y:S01]  /*58c0*/  LDCU.64 UR4, c[0x0][0x9a8] ;  /* 0x00013500ff0477ac */ /* 0x000e620008000a00 */
[----:B------:R-:W2:Y:S07]  /*58d0*/  LDCU UR48, c[0x0][0xc0c] ;  /* 0x00018180ff3077ac */ /* 0x000eae0008000800 */
[----:B------:R-:W4:Y:S01]  /*58e0*/  LDS R2, [UR49+0x190] ;  /* 0x00019031ff027984 */ /* 0x000f220008000800 */
[----:B------:R-:W2:Y:S01]  /*58f0*/  LDCU UR38, c[0x0][0xc30] ;  /* 0x00018600ff2677ac */ /* 0x000ea20008000800 */
[----:B------:R-:W2:Y:S01]  /*5900*/  LDCU.64 UR62, c[0x0][0x988] ;  /* 0x00013100ff3e77ac */ /* 0x000ea20008000a00 */
[----:B------:R-:W2:Y:S01]  /*5910*/  LDCU.64 UR46, c[0x0][0xc28] ;  /* 0x00018500ff2e77ac */ /* 0x000ea20008000a00 */
[----:B-1----:R-:W-:Y:S01]  /*5920*/  IMAD.U32 R93, RZ, RZ, UR4 ;  /* 0x00000004ff5d7e24 */ /* 0x002fe2000f8e00ff */
[----:B------:R-:W-:Y:S01]  /*5930*/  MOV R92, UR5 ;  /* 0x00000005005c7c02 */ /* 0x000fe20008000f00 */
[----:B------:R-:W1:Y:S01]  /*5940*/  LDCU.128 UR4, c[0x0][0xb80] ;  /* 0x00017000ff0477ac */ /* 0x000e620008000c00 */
[----:B------:R-:W2:Y:S01]  /*5950*/  LDCU.64 UR60, c[0x0][0x9b0] ;  /* 0x00013600ff3c77ac */ /* 0x000ea20008000a00 */
[----:B------:R-:W2:Y:S01]  /*5960*/  LDCU.128 UR56, c[0x0][0xc10] ;  /* 0x00018200ff3877ac */ /* 0x000ea20008000c00 */
[----:B------:R-:W2:Y:S01]  /*5970*/  LDCU UR53, c[0x0][0x374] ;  /* 0x00006e80ff3577ac */ /* 0x000ea20008000800 */
[----:B------:R-:W-:Y:S01]  /*5980*/  UMOV UR51, URZ ;  /* 0x000000ff00337c82 */ /* 0x000fe20008000000 */
[----:B------:R-:W-:Y:S01]  /*5990*/  UMOV UR52, URZ ;  /* 0x000000ff00347c82 */ /* 0x000fe20008000000 */
[----:B-1----:R-:W-:Y:S01]  /*59a0*/  IMAD.U32 R97, RZ, RZ, UR4 ;  /* 0x00000004ff617e24 */ /* 0x002fe2000f8e00ff */
[----:B------:R-:W-:Y:S01]  /*59b0*/  UIADD3 UR4, UPT, UPT, UR49, 0x200, URZ ;  /* 0x0000020031047890 */ /* 0x000fe2000fffe0ff */
[----:B------:R-:W-:Y:S01]  /*59c0*/  IMAD.U32 R96, RZ, RZ, UR5 ;  /* 0x00000005ff607e24 */ /* 0x000fe2000f8e00ff */
[----:B------:R-:W-:Y:S01]  /*59d0*/  MOV R95, UR6 ;  /* 0x00000006005f7c02 */ /* 0x000fe20008000f00 */
[----:B------:R-:W-:-:S03]  /*59e0*/  IMAD.U32 R94, RZ, RZ, UR7 ;  /* 0x00000007ff5e7e24 */ /* 0x000fc6000f8e00ff */
[----:B------:R-:W-:Y:S01]  /*59f0*/  IMAD.U32 R0, RZ, RZ, UR4 ;  /* 0x00000004ff007e24 */ /* 0x000fe2000f8e00ff */
[----:B------:R-:W-:Y:S01]  /*5a00*/  LEA R107, R107, UR4, 0x1 ;  /* 0x000000046b6b7c11 */ /* 0x000fe2000f8e08ff */
[C---:B----4-:R-:W-:Y:S01]  /*5a10*/  VIADD R3, R2.reuse, 0x40 ;  /* 0x0000004002037836 */ /* 0x050fe20000000000 */
[----:B------:R-:W-:-:S04]  /*5a20*/  LOP3.LUT R2, R2, 0xffff, RZ, 0xc0, !PT ;  /* 0x0000ffff02027812 */ /* 0x000fc800078ec0ff */
[----:B------:R-:W-:-:S05]  /*5a30*/  LOP3.LUT R3, R3, 0xffff, RZ, 0xc0, !PT ;  /* 0x0000ffff03037812 */ /* 0x000fca00078ec0ff */
[----:B--23--:R1:W-:Y:S02]  /*5a40*/  STL.64 [R1], R2 ;  /* 0x0000000201007387 */ /* 0x00c3e40000100a00 */
.L_x_115:
[----:B-1----:R-:W-:Y:S04]  /*5a50*/  SHF.L.U32 R3, R86, 0x1f, RZ ;  /* 0x0000001f56037819 */ /* 0x002fe800000006ff */
[----:B------:R-:W1:Y:S02]  /*5a60*/  SYNCS.PHASECHK.TRANS64.TRYWAIT P0, [UR49+0x140], R3 ;  /* 0x00014003ff0075a7 */ /* 0x000e640008001131 */
[----:B-1----:R-:W-:Y:S05]  /*5a70*/  @!P0 BRA `(.L_x_85) ;  /* 0x0000003800208947 */ /* 0x002fea0003800000 */
.L_x_178:
[----:B------:R-:W2:Y:S01]  /*5a80*/  LDS.128 R4, [UR49+0x180] ;  /* 0x00018031ff047984 */ /* 0x000ea20008000c00 */
[----:B------:R-:W-:Y:S01]  /*5a90*/  UIADD3 UR4, UPT, UPT, UR49, 0x148, URZ ;  /* 0x0000014831047890 */ /* 0x000fe2000fffe0ff */
[----:B------:R-:W-:Y:S01]  /*5aa0*/  IMAD R2, R36, 0x4, R1 ;  /* 0x0000000424027824 */ /* 0x000fe200078e0201 */
[----:B------:R-:W-:Y:S01]  /*5ab0*/  UISETP.GE.AND UP0, UPT, UR39, 0x1, UPT ;  /* 0x000000012700788c */ /* 0x000fe2000bf06270 */
[----:B------:R-:W-:Y:S01]  /*5ac0*/  @!PT LDS RZ, [RZ] ;  /* 0x00000000fffff984 */ /* 0x000fe20000000800 */
[----:B------:R-:W-:Y:S01]  /*5ad0*/  @!PT LDS RZ, [RZ] ;  /* 0x00000000fffff984 */ /* 0x000fe20000000800 */
[----:B------:R-:W-:Y:S01]  /*5ae0*/  @!PT LDS RZ, [RZ] ;  /* 0x00000000fffff984 */ /* 0x000fe20000000800 */
[----:B------:R-:W-:Y:S01]  /*5af0*/  @!PT LDS RZ, [RZ] ;  /* 0x00000000fffff984 */ /* 0x000fe20000000800 */
[----:B------:R3:W-:Y:S06]  /*5b00*/  MEMBAR.ALL.CTA ;  /* 0x0000000000007992 */ /* 0x0007ec0000008000 */
[----:B---3--:R-:W3:Y:S01]  /*5b10*/  FENCE.VIEW.ASYNC.S ;  /* 0x00000000000073c6 */ /* 0x008ee20000000000 */
[----:B------:R-:W-:Y:S09]  /*5b20*/  UPRMT UR4, URZ, 0x654, UR4 ;  /* 0x00000654ff047896 */ /* 0x000ff20008000004 */
[----:B---3--:R-:W-:Y:S01]  /*5b30*/  SYNCS.ARRIVE.TRANS64.RED.A1T0 RZ, [UR4], RZ ;  /* 0x000000ffffff79a7 */ /* 0x008fe20008100404 */
[----:B------:R-:W5:Y:S01]  /*5b40*/  LDL R2, [R2] ;  /* 0x0000000002027983 */ /* 0x000f620000100800 */
[----:B--2---:R-:W-:Y:S11]  /*5b50*/  LOP3.LUT P0, RZ, R6, 0x1, RZ, 0xc0, !PT ;  /* 0x0000000106ff7812 */ /* 0x004ff6000780c0ff */
[----:B------:R-:W-:Y:S02]  /*5b60*/  @!UPT UIADD3 URZ, UPT, UPT, URZ, URZ, URZ ;  /* 0x000000fffffff290 */ /* 0x000fe4000fffe0ff */
[----:B------:R-:W-:Y:S01]  /*5b70*/  VOTEU.ANY UP1, P0 ;  /* 0x0000000000ff7886 */ /* 0x000fe20000020100 */
[----:B------:R-:W-:Y:S01]  /*5b80*/  PLOP3.LUT P0, PT, PT, PT, UP1, 0x80, 0x8 ;  /* 0x000000000008781c */ /* 0x000fe20003f0f018 */
[----:B------:R-:W-:Y:S11]  /*5b90*/  UP2UR UR55, UPR, URZ, 0x2 ;  /* 0x00000002ff377883 */ /* 0x000ff60008000000 */
[----:B------:R-:W-:Y:S01]  /*5ba0*/  @!UPT UIADD3 URZ, UPT, UPT, URZ, URZ, URZ ;  /* 0x000000fffffff290 */ /* 0x000fe2000fffe0ff */
[----:B-1----:R-:W-:Y:S02]  /*5bb0*/  @P0 MOV R3, R4 ;  /* 0x0000000400030202 */ /* 0x002fe40000000f00 */
[----:B------:R-:W-:Y:S02]  /*5bc0*/  @P0 LOP3.LUT R0, R5, 0xffff, RZ, 0xc0, !PT ;  /* 0x0000ffff05000812 */ /* 0x000fe400078ec0ff */
[----:B------:R-:W-:Y:S02]  /*5bd0*/  @P0 R2UR UR5, R3 ;  /* 0x00000000030502ca */ /* 0x000fe400000e0000 */
[----:B------:R-:W-:Y:S11]  /*5be0*/  @P0 R2UR UR4, R0 ;  /* 0x00000000000402ca */ /* 0x000ff600000e0000 */
[----:B------:R-:W-:Y:S02]  /*5bf0*/  @UP1 UMOV UR37, UR5 ;  /* 0x0000000500251c82 */ /* 0x000fe40008000000 */
[----:B------:R-:W-:Y:S01]  /*5c00*/  @UP1 UMOV UR36, UR4 ;  /* 0x0000000400241c82 */ /* 0x000fe20008000000 */
[----:B------:R-:W-:Y:S05]  /*5c10*/  BRA.U !UP0, `(.L_x_86) ;  /* 0x0000000108cc7547 */ /* 0x000fea000b800000 */
[----:B------:R-:W1:Y:S01]  /*5c20*/  LDCU UR9, c[0x0][0xc20] ;  /* 0x00018400ff0977ac */ /* 0x000e620008000800 */
[----:B------:R-:W-:Y:S02]  /*5c30*/  UIMAD.WIDE.U32 UR4, UR53, UR59, URZ ;  /* 0x0000003b350472a5 */ /* 0x000fe4000f8e00ff */
[----:B------:R-:W-:Y:S02]  /*5c40*/  UIMAD.WIDE.U32 UR6, UR54, UR56, URZ ;  /* 0x00000038360672a5 */ /* 0x000fe4000f8e00ff */
[----:B------:R-:W-:Y:S02]  /*5c50*/  UIMAD.WIDE.U32 UR10, UR36, UR59, URZ ;  /* 0x0000003b240a72a5 */ /* 0x000fe4000f8e00ff */
[----:B------:R-:W-:Y:S02]  /*5c60*/  UISETP.NE.AND UP0, UPT, UR58, 0x1, UPT ;  /* 0x000000013a00788c */ /* 0x000fe4000bf05270 */
[----:B------:R-:W-:Y:S02]  /*5c70*/  UISETP.NE.AND UP1, UPT, UR48, 0x1, UPT ;  /* 0x000000013000788c */ /* 0x000fe4000bf25270 */
[----:B------:R-:W-:Y:S02]  /*5c80*/  UISETP.NE.AND UP2, UPT, UR39, 0x1, UPT ;  /* 0x000000012700788c */ /* 0x000fe4000bf45270 */
[----:B------:R-:W-:Y:S01]  /*5c90*/  UIMAD.WIDE.U32 UR12, UR37, UR56, URZ ;  /* 0x00000038250c72a5 */ /* 0x000fe2000f8e00ff */
[----:B------:R-:W-:Y:S01]  /*5ca0*/  UMOV UR4, UR5 ;  /* 0x0000000500047c82 */ /* 0x000fe20008000000 */
[----:B------:R-:W-:Y:S01]  /*5cb0*/  UMOV UR6, UR11 ;  /* 0x0000000b00067c82 */ /* 0x000fe20008000000 */
[----:B-1----:R-:W-:Y:S03]  /*5cc0*/  USHF.R.U32.HI UR8, URZ, UR9, UR4 ;  /* 0x00000009ff087299 */ /* 0x002fe60008011604 */
[----:B------:R-:W-:Y:S02]  /*5cd0*/  UMOV UR4, UR7 ;  /* 0x0000000700047c82 */ /* 0x000fe40008000000 */
[----:B------:R-:W-:Y:S02]  /*5ce0*/  USHF.R.U32.HI UR5, URZ, UR57, UR4 ;  /* 0x00000039ff057299 */ /* 0x000fe40008011604 */
[----:B------:R-:W-:Y:S02]  /*5cf0*/  USEL UR4, UR53, UR8, !UP0 ;  /* 0x0000000835047287 */ /* 0x000fe4000c000000 */
[----:B------:R-:W-:Y:S02]  /*5d00*/  USHF.R.U32.HI UR8, URZ, UR9, UR6 ;  /* 0x00000009ff087299 */ /* 0x000fe40008011606 */
[----:B------:R-:W-:Y:S02]  /*5d10*/  UIMAD.WIDE.U32 UR6, UR4, UR46, URZ ;  /* 0x0000002e040672a5 */ /* 0x000fe4000f8e00ff */
[----:B------:R-:W-:Y:S02]  /*5d20*/  USEL UR9, UR54, UR5, !UP1 ;  /* 0x0000000536097287 */ /* 0x000fe4000c800000 */
[----:B------:R-:W-:Y:S02]  /*5d30*/  USEL UR8, UR36, UR8, !UP0 ;  /* 0x0000000824087287 */ /* 0x000fe4000c000000 */
[----:B------:R-:W-:Y:S01]  /*5d40*/  UIMAD.WIDE.U32 UR10, UR9, UR46, URZ ;  /* 0x0000002e090a72a5 */ /* 0x000fe2000f8e00ff */
[----:B------:R-:W-:Y:S01]  /*5d50*/  UMOV UR6, UR7 ;  /* 0x0000000700067c82 */ /* 0x000fe20008000000 */
[----:B------:R-:W-:Y:S01]  /*5d60*/  UMOV UR5, UR13 ;  /* 0x0000000d00057c82 */ /* 0x000fe20008000000 */
[----:B------:R-:W-:Y:S02]  /*5d70*/  @UP2 USHF.R.U32.HI UR4, URZ, UR47, UR6 ;  /* 0x0000002fff042299 */ /* 0x000fe40008011606 */
[----:B------:R-:W-:Y:S02]  /*5d80*/  USHF.R.U32.HI UR5, URZ, UR57, UR5 ;  /* 0x00000039ff057299 */ /* 0x000fe40008011605 */
[----:B------:R-:W-:Y:S02]  /*5d90*/  UIMAD UR4, UR39, UR4, URZ ;  /* 0x00000004270472a4 */ /* 0x000fe4000f8e02ff */
[----:B------:R-:W-:Y:S02]  /*5da0*/  USEL UR5, UR37, UR5, !UP1 ;  /* 0x0000000525057287 */ /* 0x000fe4000c800000 */
[----:B------:R-:W-:Y:S01]  /*5db0*/  UISETP.GE.AND UP0, UPT, UR8, UR4, UPT ;  /* 0x000000040800728c */ /* 0x000fe2000bf06270 */
[----:B------:R-:W-:Y:S01]  /*5dc0*/  UMOV UR6, UR11 ;  /* 0x0000000b00067c82 */ /* 0x000fe20008000000 */
[----:B------:R-:W-:Y:S02]  /*5dd0*/  UIMAD.WIDE.U32 UR10, UR8, UR46, URZ ;  /* 0x0000002e080a72a5 */ /* 0x000fe4000f8e00ff */
[----:B------:R-:W-:Y:S04]  /*5de0*/  @UP2 USHF.R.U32.HI UR9, URZ, UR47, UR6 ;  /* 0x0000002fff092299 */ /* 0x000fe80008011606 */
[----:B------:R-:W-:Y:S01]  /*5df0*/  UIMAD UR6, UR39, UR9, URZ ;  /* 0x00000009270672a4 */ /* 0x000fe2000f8e02ff */
[----:B------:R-:W-:Y:S03]  /*5e00*/  UMOV UR4, UR11 ;  /* 0x0000000b00047c82 */ /* 0x000fe60008000000 */
[----:B------:R-:W-:Y:S02]  /*5e10*/  UISETP.GE.OR UP0, UPT, UR5, UR6, UP0 ;  /* 0x000000060500728c */ /* 0x000fe40008706670 */
[----:B------:R-:W-:Y:S02]  /*5e20*/  USHF.R.U32.HI UR4, URZ, UR47, UR4 ;  /* 0x0000002fff047299 */ /* 0x000fe40008011604 */
[----:B------:R-:W-:Y:S02]  /*5e30*/  UIMAD.WIDE.U32 UR6, UR5, UR46, URZ ;  /* 0x0000002e050672a5 */ /* 0x000fe4000f8e00ff */
[----:B------:R-:W-:Y:S02]  /*5e40*/  USEL UR11, UR8, UR4, !UP2 ;  /* 0x00000004080b7287 */ /* 0x000fe4000d000000 */
[----:B------:R-:W-:Y:S02]  /*5e50*/  UIADD3 UR6, UPT, UPT, -UR5, URZ, URZ ;  /* 0x000000ff05067290 */ /* 0x000fe4000fffe1ff */
[----:B------:R-:W-:Y:S02]  /*5e60*/  UIADD3 UR10, UPT, UPT, -UR11, URZ, URZ ;  /* 0x000000ff0b0a7290 */ /* 0x000fe4000fffe1ff */
[----:B------:R-:W-:Y:S02]  /*5e70*/  UIMAD UR6, UR48, UR6, UR37 ;  /* 0x00000006300672a4 */ /* 0x000fe4000f8e0225 */
[----:B------:R-:W-:Y:S01]  /*5e80*/  UIMAD UR10, UR39, UR10, UR8 ;  /* 0x0000000a270a72a4 */ /* 0x000fe2000f8e0208 */
[----:B------:R-:W-:Y:S01]  /*5e90*/  @!UP0 UMOV UR4, UR7 ;  /* 0x0000000700048c82 */ /* 0x000fe20008000000 */
[----:B------:R-:W-:Y:S02]  /*5ea0*/  UIADD3 UR7, UPT, UPT, -UR8, URZ, URZ ;  /* 0x000000ff08077290 */ /* 0x000fe4000fffe1ff */
[----:B------:R-:W-:Y:S04]  /*5eb0*/  @!UP0 USHF.R.U32.HI UR4, URZ, UR47, UR4 ;  /* 0x0000002fff048299 */ /* 0x000fe80008011604 */
[----:B------:R-:W-:Y:S04]  /*5ec0*/  @!UP0 USEL UR4, UR5, UR4, !UP2 ;  /* 0x0000000405048287 */ /* 0x000fe8000d000000 */
[----:B------:R-:W-:Y:S02]  /*5ed0*/  @!UP0 UIMAD UR9, UR9, UR10, UR4 ;  /* 0x0000000a090982a4 */ /* 0x000fe4000f8e0204 */
[----:B------:R-:W-:Y:S02]  /*5ee0*/  @!UP0 UIADD3 UR10, UPT, UPT, UR11, -UR4, URZ ;  /* 0x800000040b0a8290 */ /* 0x000fe4000fffe0ff */
[----:B------:R-:W-:Y:S02]  /*5ef0*/  UIMAD UR4, UR58, UR7, UR36 ;  /* 0x000000073a0472a4 */ /* 0x000fe4000f8e0224 */
[----:B------:R-:W-:Y:S03]  /*5f00*/  @!UP0 UIMAD UR8, UR10, UR39, UR5 ;  /* 0x000000270a0882a4 */ /* 0x000fe6000f8e0205 */
[----:B------:R-:W-:Y:S02]  /*5f10*/  @!UP0 UMOV UR5, UR9 ;  /* 0x0000000900058c82 */ /* 0x000fe40008000000 */
[----:B------:R-:W-:Y:S02]  /*5f20*/  UIMAD UR37, UR5, UR48, UR6 ;  /* 0x00000030052572a4 */ /* 0x000fe4000f8e0206 */
[----:B------:R-:W-:Y:S11]  /*5f30*/  UIMAD UR36, UR8, UR58, UR4 ;  /* 0x0000003a082472a4 */ /* 0x000ff6000f8e0204 */
[----:B------:R-:W-:Y:S01]  /*5f40*/  @!UPT UIADD3 URZ, UPT, UPT, URZ, URZ, URZ ;  /* 0x000000fffffff290 */ /* 0x000fe2000fffe0ff */
.L_x_86:
[----:B------:R-:W-:Y:S01]  /*5f50*/  UISETP.NE.AND UP0, UPT, UR38, 0x1, UPT ;  /* 0x000000012600788c */ /* 0x000fe2000bf05270 */
[----:B------:R-:W-:Y:S01]  /*5f60*/  @P0 SHF.R.U32.HI R105, RZ, 0x10, R5 ;  /* 0x00000010ff690819 */ /* 0x000fe20000011605 */
[----:B------:R-:W-:Y:S02]  /*5f70*/  UIADD3 UR11, UPT, UPT, UR49, 0x200, URZ ;  /* 0x00000200310b7890 */ /* 0x000fe4000fffe0ff */
[----:B------:R-:W-:Y:S07]  /*5f80*/  USHF.L.U32 UR41, UR22, 0x6, URZ ;  /* 0x0000000616297899 */ /* 0x000fee00080006ff */
[----:B------:R-:W1:Y:S01]  /*5f90*/  @!UP0 LDCU.128 UR12, c[0x0][0xc10] ;  /* 0x00018200ff0c87ac */ /* 0x000e620008000c00 */
[----:B------:R-:W2:Y:S01]  /*5fa0*/  @!UP0 LDCU UR5, c[0x0][0xc0c] ;  /* 0x00018180ff0587ac */ /* 0x000ea20008000800 */
[----:B------:R-:W3:Y:S01]  /*5fb0*/  @!UP0 LDCU UR10, c[0x0][0xc20] ;  /* 0x00018400ff0a87ac */ /* 0x000ee20008000800 */
[----:B-1----:R-:W-:Y:S02]  /*5fc0*/  UIMAD.WIDE.U32 UR8, UR37, UR12, URZ ;  /* 0x0000000c250872a5 */ /* 0x002fe4000f8e00ff */
[----:B------:R-:W-:Y:S02]  /*5fd0*/  UIMAD.WIDE.U32 UR6, UR36, UR15, URZ ;  /* 0x0000000f240672a5 */ /* 0x000fe4000f8e00ff */
[----:B------:R-:W-:Y:S03]  /*5fe0*/  @!UP0 UISETP.NE.AND UP1, UPT, UR14, 0x1, UPT ;  /* 0x000000010e00888c */ /* 0x000fe6000bf25270 */
[----:B------:R-:W-:Y:S01]  /*5ff0*/  @!UP0 UMOV UR4, UR9 ;  /* 0x0000000900048c82 */ /* 0x000fe20008000000 */
[----:B--2---:R-:W-:Y:S02]  /*6000*/  @!UP0 UISETP.NE.AND UP2, UPT, UR5, 0x1, UPT ;  /* 0x000000010500888c */ /* 0x004fe4000bf45270 */
[----:B------:R-:W-:Y:S01]  /*6010*/  @!UP0 USHF.R.U32.HI UR4, URZ, UR13, UR4 ;  /* 0x0000000dff048299 */ /* 0x000fe20008011604 */
[----:B------:R-:W-:Y:S02]  /*6020*/  @!UP0 UMOV UR6, UR7 ;  /* 0x0000000700068c82 */ /* 0x000fe40008000000 */
[----:B---3--:R-:W-:Y:S02]  /*6030*/  @!UP0 USHF.R.U32.HI UR6, URZ, UR10, UR6 ;  /* 0x0000000aff068299 */ /* 0x008fe40008011606 */
[----:B------:R-:W-:Y:S02]  /*6040*/  @!UP0 USEL UR7, UR37, UR4, !UP2 ;  /* 0x0000000425078287 */ /* 0x000fe4000d000000 */
[----:B------:R-:W-:Y:S04]  /*6050*/  @!UP0 USEL UR6, UR36, UR6, !UP1 ;  /* 0x0000000624068287 */ /* 0x000fe8000c800000 */
[----:B------:R-:W-:Y:S02]  /*6060*/  @!UP0 UIADD3 UR4, UPT, UPT, -UR7, UR6, URZ ;  /* 0x0000000607048290 */ /* 0x000fe4000fffe1ff */
[----:B------:R-:W-:Y:S02]  /*6070*/  @!UP0 UIADD3 UR6, UPT, UPT, UR7, -UR6, URZ ;  /* 0x8000000607068290 */ /* 0x000fe4000fffe0ff */
[----:B------:R-:W-:Y:S02]  /*6080*/  @!UP0 UIMAD UR37, UR4, UR5, UR37 ;  /* 0x00000005042582a4 */ /* 0x000fe4000f8e0225 */
[----:B------:R-:W-:Y:S02]  /*6090*/  @!UP0 UIMAD UR36, UR6, UR14, UR36 ;  /* 0x0000000e062482a4 */ /* 0x000fe4000f8e0224 */
[----:B------:R-:W-:Y:S09]  /*60a0*/  ULOP3.LUT UP0, URZ, UR11, 0x1b0, URZ, 0xc0, !UPT ;  /* 0x000001b00bff7892 */ /* 0x000ff2000f80c0ff */
[----:B------:R-:W-:Y:S05]  /*60b0*/  BRA.U !UP0, `(.L_x_87) ;  /* 0x00000001087c7547 */ /* 0x000fea000b800000 */
[----:B------:R-:W1:Y:S01]  /*60c0*/  LDCU.64 UR8, c[0x4][0x80] ;  /* 0x01001000ff0877ac */ /* 0x000e620008000a00 */
[----:B------:R-:W-:Y:S01]  /*60d0*/  MOV R16, 0x0 ;  /* 0x0000000000107802 */ /* 0x000fe20000000f00 */
[----:B------:R-:W-:Y:S02]  /*60e0*/  HFMA2 R12, -RZ, RZ, 0, 5.9604644775390625e-08 ;  /* 0x00000001ff0c7431 */ /* 0x000fe400000001ff */
[----:B------:R-:W-:Y:S01]  /*60f0*/  IMAD.MOV.U32 R8, RZ, RZ, 0x70 ;  /* 0x00000070ff087424 */ /* 0x000fe200078e00ff */
[----:B------:R2:W3:Y:S01]  /*6100*/  LDC.64 R14, c[0x4][R16] ;  /* 0x01000000100e7b82 */ /* 0x0004e20000000a00 */
[----:B------:R-:W4:Y:S01]  /*6110*/  LDCU.64 UR6, c[0x4][0x88] ;  /* 0x01001100ff0677ac */ /* 0x000f220008000a00 */
[----:B------:R-:W-:Y:S01]  /*6120*/  IMAD.MOV.U32 R13, RZ, RZ, RZ ;  /* 0x000000ffff0d7224 */ /* 0x000fe200078e00ff */
[----:B------:R-:W2:Y:S01]  /*6130*/  LDCU.64 UR4, c[0x4][0x8] ;  /* 0x01000100ff0477ac */ /* 0x000ea20008000a00 */
[----:B-1----:R-:W-:Y:S01]  /*6140*/  MOV R5, UR9 ;  /* 0x0000000900057c02 */ /* 0x002fe20008000f00 */
[----:B------:R-:W-:Y:S01]  /*6150*/  IMAD.U32 R4, RZ, RZ, UR8 ;  /* 0x00000008ff047e24 */ /* 0x000fe2000f8e00ff */
[----:B----4-:R-:W-:Y:S01]  /*6160*/  MOV R7, UR7 ;  /* 0x0000000700077c02 */ /* 0x010fe20008000f00 */
[----:B------:R-:W-:Y:S01]  /*6170*/  IMAD.U32 R6, RZ, RZ, UR6 ;  /* 0x00000006ff067e24 */ /* 0x000fe2000f8e00ff */
[----:B--2---:R-:W-:Y:S01]  /*6180*/  MOV R11, UR5 ;  /* 0x00000005000b7c02 */ /* 0x004fe20008000f00 */
[----:B------:R-:W-:Y:S02]  /*6190*/  IMAD.U32 R10, RZ, RZ, UR4 ;  /* 0x00000004ff0a7e24 */ /* 0x000fe4000f8e00ff */
[----:B------:R-:W-:Y:S07]  /*61a0*/  LEPC R20, `(.L_x_88) ;  /* 0x000000001014794e */ /* 0x000fee0000000000 */
[----:B---3-5:R-:W-:Y:S05]  /*61b0*/  CALL.ABS.NOINC R14 ;  /* 0x000000000e007343 */ /* 0x028fea0003c00000 */
.L_x_88:
[----:B------:R-:W1:Y:S01]  /*61c0*/  LDCU.64 UR8, c[0x4][0x80] ;  /* 0x01001000ff0877ac */ /* 0x000e620008000a00 */
[----:B------:R2:W3:Y:S01]  /*61d0*/  LDC.64 R14, c[0x4][R16] ;  /* 0x01000000100e7b82 */ /* 0x0004e20000000a00 */
[----:B------:R-:W-:Y:S02]  /*61e0*/  HFMA2 R12, -RZ, RZ, 0, 5.9604644775390625e-08 ;  /* 0x00000001ff0c7431 */ /* 0x000fe400000001ff */
[----:B------:R-:W-:Y:S02]  /*61f0*/  IMAD.MOV.U32 R8, RZ, RZ, 0x70 ;  /* 0x00000070ff087424 */ /* 0x000fe400078e00ff */
[----:B------:R-:W-:Y:S01]  /*6200*/  IMAD.MOV.U32 R13, RZ, RZ, RZ ;  /* 0x000000ffff0d7224 */ /* 0x000fe200078e00ff */
[----:B------:R-:W4:Y:S01]  /*6210*/  LDCU.64 UR6, c[0x4][0x88] ;  /* 0x01001100ff0677ac */ /* 0x000f220008000a00 */
[----:B------:R-:W5:Y:S01]  /*6220*/  LDCU.64 UR4, c[0x4][0x8] ;  /* 0x01000100ff0477ac */ /* 0x000f620008000a00 */
[----:B-1----:R-:W-:Y:S02]  /*6230*/  MOV R4, UR8 ;  /* 0x0000000800047c02 */ /* 0x002fe40008000f00 */
[----:B------:R-:W-:Y:S02]  /*6240*/  MOV R5, UR9 ;  /* 0x0000000900057c02 */ /* 0x000fe40008000f00 */
[----:B----4-:R-:W-:Y:S01]  /*6250*/  MOV R7, UR7 ;  /* 0x0000000700077c02 */ /* 0x010fe20008000f00 */
[----:B------:R-:W-:Y:S01]  /*6260*/  IMAD.U32 R6, RZ, RZ, UR6 ;  /* 0x00000006ff067e24 */ /* 0x000fe2000f8e00ff */
[----:B-----5:R-:W-:Y:S01]  /*6270*/  MOV R11, UR5 ;  /* 0x00000005000b7c02 */ /* 0x020fe20008000f00 */
[----:B--2---:R-:W-:Y:S02]  /*6280*/  IMAD.U32 R10, RZ, RZ, UR4 ;  /* 0x00000004ff0a7e24 */ /* 0x004fe4000f8e00ff */
[----:B------:R-:W-:Y:S07]  /*6290*/  LEPC R20, `(.L_x_87) ;  /* 0x000000001014794e */ /* 0x000fee0000000000 */
[----:B---3--:R-:W-:Y:S05]  /*62a0*/  CALL.ABS.NOINC R14 ;  /* 0x000000000e007343 */ /* 0x008fea0003c00000 */
.L_x_87:
[----:B------:R-:W-:Y:S01]  /*62b0*/  ISETP.NE.U32.AND P3, PT, R78, RZ, PT ;  /* 0x000000ff4e00720c */ /* 0x000fe20003f65070 */
[----:B------:R-:W-:Y:S01]  /*62c0*/  UISETP.NE.U32.AND UP0, UPT, UR60, URZ, UPT ;  /* 0x000000ff3c00728c */ /* 0x000fe2000bf05070 */
[----:B------:R-:W-:Y:S02]  /*62d0*/  ISETP.NE.AND P6, PT, R98, RZ, PT ;  /* 0x000000ff6200720c */ /* 0x000fe40003fc5270 */
[----:B------:R-:W-:Y:S01]  /*62e0*/  ISETP.NE.AND.EX P3, PT, R79, RZ, PT, P3 ;  /* 0x000000ff4f00720c */ /* 0x000fe20003f65330 */
[----:B------:R-:W-:Y:S01]  /*62f0*/  UISETP.NE.AND.EX UP0, UPT, UR61, URZ, UPT, UP0 ;  /* 0x000000ff3d00728c */ /* 0x000fe2000bf05300 */
[----:B------:R-:W-:Y:S02]  /*6300*/  ISETP.NE.U32.AND P1, PT, RZ, UR62, PT ;  /* 0x0000003eff007c0c */ /* 0x000fe4000bf25070 */
[----:B------:R-:W-:Y:S02]  /*6310*/  PLOP3.LUT P0, PT, PT, PT, PT, 0x8, 0x80 ;  /* 0x000000000080781c */ /* 0x000fe40003f0e170 */
[----:B------:R-:W-:Y:S05]  /*6320*/  ISETP.NE.AND.EX P1, PT, RZ, UR63, PT, P1 ;  /* 0x0000003fff007c0c */ /* 0x000fea000bf25310 */
[----:B------:R-:W-:Y:S02]  /*6330*/  @P6 PLOP3.LUT P0, PT, P3, PT, PT, 0x80, 0x8 ;  /* 0x000000000008681c */ /* 0x000fe40001f0f070 */
[----:B------:R-:W-:Y:S11]  /*6340*/  @!P3 BRA `(.L_x_89) ;  /* 0x000000000030b947 */ /* 0x000ff60003800000 */
[----:B------:R-:W-:Y:S01]  /*6350*/  ISETP.NE.U32.AND P2, PT, R76, RZ, PT ;  /* 0x000000ff4c00720c */ /* 0x000fe20003f45070 */
[----:B------:R-:W1:Y:S01]  /*6360*/  LDCU.64 UR4, c[0x0][0x358] ;  /* 0x00006b00ff0477ac */ /* 0x000e620008000a00 */
[----:B------:R-:W-:Y:S02]  /*6370*/  IMAD.MOV.U32 R90, RZ, RZ, 0x1 ;  /* 0x00000001ff5a7424 */ /* 0x000fe400078e00ff */
[----:B------:R-:W-:Y:S11]  /*6380*/  ISETP.NE.AND.EX P2, PT, R77, RZ, PT, P2 ;  /* 0x000000ff4d00720c */ /* 0x000ff60003f45320 */
[----:B------:R-:W-:Y:S02]  /*6390*/  @!UPT UIADD3 URZ, UPT, UPT, URZ, URZ, URZ ;  /* 0x000000fffffff290 */ /* 0x000fe4000fffe0ff */
[----:B------:R-:W2:Y:S01]  /*63a0*/  @P2 LDC.64 R4, c[0x0][0x988] ;  /* 0x00026200ff042b82 */ /* 0x000ea20000000a00 */
[----:B------:R-:W-:Y:S04]  /*63b0*/  @P2 IMAD R0, R17, R78, RZ ;  /* 0x0000004e11002224 */ /* 0x000fe800078e02ff */
[----:B--2---:R-:W-:Y:S04]  /*63c0*/  @P2 IMAD.WIDE R4, R0, 0x4, R4 ;  /* 0x0000000400042825 */ /* 0x004fe800078e0204 */
[----:B------:R-:W-:Y:S01]  /*63d0*/  HFMA2 R0, -RZ, RZ, 0, 5.9604644775390625e-08 ;  /* 0x00000001ff007431 */ /* 0x000fe200000001ff */
[----:B-1---5:R1:W5:Y:S04]  /*63e0*/  @P2 LDG.E R41, desc[UR4][R4.64] ;  /* 0x0000000404292981 */ /* 0x022368000c1e1900 */
[----:B------:R-:W-:Y:S01]  /*63f0*/  @!P2 PRMT R90, R0, 0x7610, R90 ;  /* 0x00007610005aa816 */ /* 0x000fe2000000005a */
[----:B-1----:R-:W2:Y:S06]  /*6400*/  @!P2 LDC R41, c[0x0][0x980] ;  /* 0x00026000ff29ab82 */ /* 0x002eac0000000800 */
.L_x_89:
[----:B------:R-:W-:Y:S05]  /*6410*/  BRA.U !UP0, `(.L_x_90) ;  /* 0x00000001082c7547 */ /* 0x000fea000b800000 */
[----:B------:R-:W-:Y:S02]  /*6420*/  R2UR UR5, R93 ;  /* 0x000000005d0572ca */ /* 0x000fe400000e0000 */
[----:B------:R-:W-:Y:S11]  /*6430*/  R2UR UR4, R92 ;  /* 0x000000005c0472ca */ /* 0x000ff600000e0000 */
[----:B------:R-:W-:Y:S04]  /*6440*/  ISETP.NE.U32.AND P2, PT, RZ, UR5, PT ;  /* 0x00000005ff007c0c */ /* 0x000fe8000bf45070 */
[----:B------:R-:W-:Y:S01]  /*6450*/  ISETP.NE.AND.EX P2, PT, RZ, UR4, PT, P2 ;  /* 0x00000004ff007c0c */ /* 0x000fe2000bf45320 */
[----:B------:R-:W1:Y:S11]  /*6460*/  LDCU.64 UR4, c[0x0][0x358] ;  /* 0x00006b00ff0477ac */ /* 0x000e760008000a00 */
[----:B------:R-:W-:Y:S01]  /*6470*/  @!UPT UIADD3 URZ, UPT, UPT, URZ, URZ, URZ ;  /* 0x000000fffffff290 */ /* 0x000fe2000fffe0ff */
[----:B------:R-:W3:Y:S01]  /*6480*/  @P2 LDC.64 R4, c[0x0][0x9a8] ;  /* 0x00026a00ff042b82 */ /* 0x000ee20000000a00 */
[----:B------:R-:W-:Y:S04]  /*6490*/  @P2 IMAD R3, R17, UR60, RZ ;  /* 0x0000003c11032c24 */ /* 0x000fe8000f8e02ff */
[----:B---3--:R-:W-:Y:S05]  /*64a0*/  @P2 IMAD.WIDE R4, R3, 0x4, R4 ;  /* 0x0000000403042825 */ /* 0x008fea00078e0204 */
[----:B-1---5:R1:W5:Y:S02]  /*64b0*/  @P2 LDG.E R38, desc[UR4][R4.64] ;  /* 0x0000000404262981 */ /* 0x022364000c1e1900 */
[----:B-1----:R-:W3:Y:S02]  /*64c0*/  @!P2 LDC R38, c[0x0][0x9a0] ;  /* 0x00026800ff26ab82 */ /* 0x002ee40000000800 */
.L_x_90:
[----:B--2--5:R-:W-:Y:S01]  /*64d0*/  FSETP.NEU.AND P2, PT, R41, RZ, PT ;  /* 0x000000ff2900720b */ /* 0x024fe20003f4d000 */
[----:B------:R-:W1:Y:S01]  /*64e0*/  LDCU.128 UR12, c[0x0][0xb90] ;  /* 0x00017200ff0c77ac */ /* 0x000e620008000c00 */
[----:B------:R-:W-:Y:S01]  /*64f0*/  SEL R5, RZ, 0xffffffff, P1 ;  /* 0xffffffffff057807 */ /* 0x000fe20000800000 */
[----:B------:R-:W-:Y:S01]  /*6500*/  IMAD.SHL.U32 R118, R46, 0x2000, RZ ;  /* 0x000020002e767824 */ /* 0x000fe200078e00ff */
[----:B------:R-:W-:Y:S01]  /*6510*/  @P6 LOP3.LUT P1, RZ, R90, 0xff, RZ, 0xc0, !PT ;  /* 0x000000ff5aff6812 */ /* 0x000fe2000782c0ff */
[----:B------:R-:W-:Y:S01]  /*6520*/  IMAD.SHL.U32 R101, R104, 0x10, RZ ;  /* 0x0000001068657824 */ /* 0x000fe200078e00ff */
[----:B------:R-:W-:Y:S01]  /*6530*/  @P6 SEL R4, RZ, 0xffffffff, P2 ;  /* 0xffffffffff046807 */ /* 0x000fe20001000000 */
[----:B------:R-:W-:Y:S01]  /*6540*/  IMAD.IADD R116, R107, 0x1, R118 ;  /* 0x000000016b747824 */ /* 0x000fe200078e0276 */
[----:B------:R-:W-:Y:S01]  /*6550*/  LOP3.LUT R47, R88, 0x1, RZ, 0x3c, !PT ;  /* 0x00000001582f7812 */ /* 0x000fe200078e3cff */
[----:B------:R-:W2:Y:S01]  /*6560*/  LDCU UR11, c[0x0][0xba0] ;  /* 0x00017400ff0b77ac */ /* 0x000ea20008000800 */
[----:B------:R-:W-:Y:S01]  /*6570*/  @P0 SEL R4, R5, R4, !P1 ;  /* 0x0000000405040207 */ /* 0x000fe20004800000 */
[----:B------:R-:W-:Y:S01]  /*6580*/  IMAD.SHL.U32 R100, R99, 0x10, RZ ;  /* 0x0000001063647824 */ /* 0x000fe200078e00ff */
[----:B------:R-:W-:Y:S01]  /*6590*/  LEA R0, R46, UR49, 0x3 ;  /* 0x000000312e007c11 */ /* 0x000fe2000f8e18ff */
[----:B------:R-:W-:Y:S01]  /*65a0*/  USHF.L.U32 UR8, UR50, 0x7, URZ ;  /* 0x0000000732087899 */ /* 0x000fe200080006ff */
[----:B------:R-:W-:Y:S01]  /*65b0*/  @P6 LOP3.LUT R4, R4, 0x1, RZ, 0xc0, !PT ;  /* 0x0000000104046812 */ /* 0x000fe200078ec0ff */
[----:B------:R-:W-:Y:S01]  /*65c0*/  IMAD.IADD R115, R116, 0x1, R101 ;  /* 0x0000000174737824 */ /* 0x000fe200078e0265 */
[----:B------:R-:W-:Y:S01]  /*65d0*/  LEA R102, R36, UR49, 0x3 ;  /* 0x0000003124667c11 */ /* 0x000fe2000f8e18ff */
[----:B------:R-:W-:Y:S01]  /*65e0*/  BSSY B1, `(.L_x_91) ;  /* 0x0000053000017945 */ /* 0x000fe20003800000 */
[----:B------:R-:W-:Y:S01]  /*65f0*/  ISETP.NE.U32.OR P5, PT, R4, 0x1, !P6 ;  /* 0x000000010400780c */ /* 0x000fe200077a5470 */
[----:B------:R-:W-:Y:S01]  /*6600*/  IMAD.U32 R111, RZ, RZ, UR8 ;  /* 0x00000008ff6f7e24 */ /* 0x000fe2000f8e00ff */
[----:B------:R-:W-:Y:S01]  /*6610*/  SHF.L.U32 R3, R87, 0x1f, RZ ;  /* 0x0000001f57037819 */ /* 0x000fe200000006ff */
[----:B------:R-:W-:Y:S01]  /*6620*/  IMAD.MOV.U32 R117, RZ, RZ, 0x1 ;  /* 0x00000001ff757424 */ /* 0x000fe200078e00ff */
[----:B------:R-:W-:Y:S01]  /*6630*/  R2UR UR4, R96 ;  /* 0x00000000600472ca */ /* 0x000fe200000e0000 */
[----:B------:R-:W-:Y:S01]  /*6640*/  IMAD.IADD R39, R37, 0x1, R2 ;  /* 0x0000000125277824 */ /* 0x000fe200078e0202 */
[----:B------:R-:W-:Y:S01]  /*6650*/  R2UR UR6, R95 ;  /* 0x000000005f0672ca */ /* 0x000fe200000e0000 */
[----:B------:R-:W-:Y:S01]  /*6660*/  IMAD.MOV.U32 R120, RZ, RZ, R46 ;  /* 0x000000ffff787224 */ /* 0x000fe200078e002e */
[----:B------:R-:W-:Y:S02]  /*6670*/  R2UR UR10, R97 ;  /* 0x00000000610a72ca */ /* 0x000fe400000e0000 */
[----:B------:R-:W-:Y:S02]  /*6680*/  CS2R R74, SRZ ;  /* 0x00000000004a7805 */ /* 0x000fe4000001ff00 */
[----:B------:R-:W-:Y:S02]  /*6690*/  R2UR UR9, R94 ;  /* 0x000000005e0972ca */ /* 0x000fe400000e0000 */
[----:B------:R-:W-:Y:S02]  /*66a0*/  CS2R R72, SRZ ;  /* 0x0000000000487805 */ /* 0x000fe4000001ff00 */
[----:B------:R-:W-:Y:S02]  /*66b0*/  LOP3.LUT P4, R112, R90, 0xff, RZ, 0xc0, !PT ;  /* 0x000000ff5a707812 */ /* 0x000fe4000788c0ff */
[----:B------:R-:W-:Y:S02]  /*66c0*/  CS2R R66, SRZ ;  /* 0x0000000000427805 */ /* 0x000fe4000001ff00 */
[----:B------:R-:W-:Y:S02]  /*66d0*/  @P5 SHF.L.U32 R9, R47, 0x1f, RZ ;  /* 0x0000001f2f095819 */ /* 0x000fe400000006ff */
[----:B------:R-:W-:Y:S02]  /*66e0*/  CS2R R64, SRZ ;  /* 0x0000000000407805 */ /* 0x000fe4000001ff00 */
[----:B------:R-:W-:Y:S01]  /*66f0*/  SEL R4, RZ, 0xffffffff, P2 ;  /* 0xffffffffff047807 */ /* 0x000fe20001000000 */
[----:B------:R-:W-:Y:S01]  /*6700*/  UIMAD.WIDE.U32 UR4, UR8, UR4, URZ ;  /* 0x00000004080472a5 */ /* 0x000fe2000f8e00ff */
[----:B------:R-:W4:Y:S01]  /*6710*/  @P5 SYNCS.PHASECHK.TRANS64.TRYWAIT P1, [R0+URZ+0x100], R9 ;  /* 0x00010009000055a7 */ /* 0x000f2200080211ff */
[----:B------:R-:W-:Y:S02]  /*6720*/  P2R R113, PR, RZ, 0x20 ;  /* 0x00000020ff717803 */ /* 0x000fe40000000000 */
[----:B------:R-:W-:Y:S01]  /*6730*/  CS2R R58, SRZ ;  /* 0x00000000003a7805 */ /* 0x000fe2000001ff00 */
[----:B------:R-:W-:Y:S01]  /*6740*/  UISETP.NE.AND UP0, UPT, UR10, 0x1, UPT ;  /* 0x000000010a00788c */ /* 0x000fe2000bf05270 */
[----:B------:R-:W-:Y:S01]  /*6750*/  IMAD.IADD R114, R116, 0x1, R100 ;  /* 0x0000000174727824 */ /* 0x000fe200078e0264 */
[----:B------:R-:W-:Y:S01]  /*6760*/  USHF.R.U32.HI UR5, URZ, UR6, UR5 ;  /* 0x00000006ff057299 */ /* 0x000fe20008011605 */
[----:B------:R-:W-:Y:S01]  /*6770*/  IMAD.IADD R103, R106, 0x1, R115 ;  /* 0x000000016a677824 */ /* 0x000fe200078e0273 */
[----:B------:R-:W-:Y:S02]  /*6780*/  @P3 SEL R4, R5, R4, !P4 ;  /* 0x0000000405043207 */ /* 0x000fe40006000000 */
[----:B------:R-:W-:Y:S01]  /*6790*/  CS2R R56, SRZ ;  /* 0x0000000000387805 */ /* 0x000fe2000001ff00 */
[----:B------:R-:W-:Y:S01]  /*67a0*/  USEL UR5, UR8, UR5, !UP0 ;  /* 0x0000000508057287 */ /* 0x000fe2000c000000 */
[----:B------:R-:W-:Y:S01]  /*67b0*/  CS2R R50, SRZ ;  /* 0x0000000000327805 */ /* 0x000fe2000001ff00 */
[----:B------:R-:W-:Y:S01]  /*67c0*/  UISETP.NE.AND UP0, UPT, UR9, 0x1, UPT ;  /* 0x000000010900788c */ /* 0x000fe2000bf05270 */
[----:B------:R-:W-:Y:S02]  /*67d0*/  LOP3.LUT R4, R4, 0x1, RZ, 0xc0, !PT ;  /* 0x0000000104047812 */ /* 0x000fe400078ec0ff */
[----:B------:R-:W-:Y:S01]  /*67e0*/  CS2R R48, SRZ ;  /* 0x0000000000307805 */ /* 0x000fe2000001ff00 */
[----:B------:R-:W-:Y:S01]  /*67f0*/  IMAD R6, RZ, RZ, -UR5 ;  /* 0x80000005ff067e24 */ /* 0x000fe2000f8e02ff */
[----:B------:R2:W3:Y:S01]  /*6800*/  SYNCS.PHASECHK.TRANS64.TRYWAIT P0, [R102+URZ+0x150], R3 ;  /* 0x00015003660075a7 */ /* 0x0004e200080011ff */
[----:B------:R-:W-:Y:S01]  /*6810*/  IMAD.U32 R110, RZ, RZ, UR5 ;  /* 0x00000005ff6e7e24 */ /* 0x000fe2000f8e00ff */
[----:B-1----:R-:W-:Y:S01]  /*6820*/  UIMAD.WIDE.U32 UR6, UR5, UR12, URZ ;  /* 0x0000000c050672a5 */ /* 0x002fe2000f8e00ff */
[----:B------:R-:W-:Y:S06]  /*6830*/  IMAD R111, R6, UR10, R111 ;  /* 0x0000000a066f7c24 */ /* 0x000fec000f8e026f */
[----:B------:R-:W-:Y:S02]  /*6840*/  UMOV UR4, UR7 ;  /* 0x0000000700047c82 */ /* 0x000fe40008000000 */
[----:B------:R-:W-:Y:S04]  /*6850*/  USHF.R.U32.HI UR4, URZ, UR13, UR4 ;  /* 0x0000000dff047299 */ /* 0x000fe80008011604 */
[----:B------:R-:W-:Y:S02]  /*6860*/  USEL UR4, UR5, UR4, !UP0 ;  /* 0x0000000405047287 */ /* 0x000fe4000c000000 */
[----:B------:R-:W-:Y:S02]  /*6870*/  UISETP.NE.AND UP0, UPT, UR14, 0x1, UPT ;  /* 0x000000010e00788c */ /* 0x000fe4000bf05270 */
[----:B------:R-:W-:Y:S02]  /*6880*/  UIMAD.WIDE.U32 UR6, UR4, UR15, URZ ;  /* 0x0000000f040672a5 */ /* 0x000fe4000f8e00ff */
[----:B------:R-:W-:Y:S02]  /*6890*/  IMAD.U32 R109, RZ, RZ, UR4 ;  /* 0x00000004ff6d7e24 */ /* 0x000fe4000f8e00ff */
[----:B------:R-:W-:Y:S01]  /*68a0*/  PLOP3.LUT P2, PT, PT, PT, UP0, 0x80, 0x8 ;  /* 0x000000000008781c */ /* 0x000fe20003f4f008 */
[----:B------:R-:W-:Y:S02]  /*68b0*/  IMAD R7, RZ, RZ, -UR4 ;  /* 0x80000004ff077e24 */ /* 0x000fe4000f8e02ff */
[----:B------:R-:W-:Y:S01]  /*68c0*/  UMOV UR6, UR7 ;  /* 0x0000000700067c82 */ /* 0x000fe20008000000 */
[----:B------:R-:W-:Y:S01]  /*68d0*/  IMAD.U32 R108, RZ, RZ, UR4 ;  /* 0x00000004ff6c7e24 */ /* 0x000fe2000f8e00ff */
[----:B--2---:R-:W-:Y:S01]  /*68e0*/  USHF.R.U32.HI UR6, URZ, UR11, UR6 ;  /* 0x0000000bff067299 */ /* 0x004fe20008011606 */
[----:B------:R-:W-:Y:S05]  /*68f0*/  IMAD R110, R7, UR9, R110 ;  /* 0x00000009076e7c24 */ /* 0x000fea000f8e026e */
[----:B------:R-:W-:Y:S02]  /*6900*/  SEL R109, R109, UR6, !P2 ;  /* 0x000000066d6d7c07 */ /* 0x000fe4000d000000 */
[----:B------:R-:W-:Y:S03]  /*6910*/  ISETP.NE.U32.AND P2, PT, R4, 0x1, PT ;  /* 0x000000010400780c */ /* 0x000fe60003f45070 */
[----:B------:R-:W-:Y:S01]  /*6920*/  IMAD.MOV R5, RZ, RZ, -R109 ;  /* 0x000000ffff057224 */ /* 0x000fe200078e0a6d */
[----:B------:R-:W-:Y:S03]  /*6930*/  P2R R119, PR, RZ, 0x4 ;  /* 0x00000004ff777803 */ /* 0x000fe60000000000 */
[----:B------:R-:W-:Y:S01]  /*6940*/  IMAD R108, R5, UR14, R108 ;  /* 0x0000000e056c7c24 */ /* 0x000fe2000f8e026c */
[----:B----4-:R-:W-:Y:S01]  /*6950*/  @P5 SEL R117, RZ, 0x1, !P1 ;  /* 0x00000001ff755807 */ /* 0x010fe20004800000 */
[----:B------:R-:W-:Y:S06]  /*6960*/  @!P5 BRA `(.L_x_92) ;  /* 0x000000000068d947 */ /* 0x000fec0003800000 */
[----:B------:R-:W-:Y:S01]  /*6970*/  ISETP.NE.AND P1, PT, R117, RZ, PT ;  /* 0x000000ff7500720c */ /* 0x000fe20003f25270 */
[----:B------:R-:W-:Y:S01]  /*6980*/  BSSY B0, `(.L_x_93) ;  /* 0x000000d000007945 */ /* 0x000fe20003800000 */
[----:B------:R-:W-:Y:S02]  /*6990*/  CS2R R50, SRZ ;  /* 0x0000000000327805 */ /* 0x000fe4000001ff00 */
[----:B------:R-:W-:Y:S02]  /*69a0*/  CS2R R48, SRZ ;  /* 0x0000000000307805 */ /* 0x000fe4000001ff00 */
[----:B------:R-:W-:Y:S02]  /*69b0*/  CS2R R58, SRZ ;  /* 0x00000000003a7805 */ /* 0x000fe4000001ff00 */
[----:B------:R-:W-:Y:S02]  /*69c0*/  CS2R R56, SRZ ;  /* 0x0000000000387805 */ /* 0x000fe4000001ff00 */
[----:B------:R-:W-:Y:S02]  /*69d0*/  CS2R R66, SRZ ;  /* 0x0000000000427805 */ /* 0x000fe4000001ff00 */
[----:B------:R-:W-:Y:S02]  /*69e0*/  CS2R R64, SRZ ;  /* 0x0000000000407805 */ /* 0x000fe4000001ff00 */
[----:B------:R-:W-:Y:S02]  /*69f0*/  CS2R R74, SRZ ;  /* 0x00000000004a7805 */ /* 0x000fe4000001ff00 */
[----:B------:R-:W-:Y:S01]  /*6a00*/  CS2R R72, SRZ ;  /* 0x0000000000487805 */ /* 0x000fe2000001ff00 */
[----:B------:R-:W-:Y:S06]  /*6a10*/  @P1 BRA `(.L_x_94) ;  /* 0x00000000000c1947 */ /* 0x000fec0003800000 */
[----:B------:R-:W-:Y:S04]  /*6a20*/  SHF.L.U32 R5, R47, 0x1f, RZ ;  /* 0x0000001f2f057819 */ /* 0x000fe800000006ff */
[----:B------:R-:W1:Y:S02]  /*6a30*/  SYNCS.PHASECHK.TRANS64.TRYWAIT P1, [R0+URZ+0x100], R5 ;  /* 0x00010005000075a7 */ /* 0x000e6400080211ff */
[----:B-1----:R-:W-:Y:S05]  /*6a40*/  @!P1 BRA `(.L_x_95) ;  /* 0x0000002800449947 */ /* 0x002fea0003800000 */
.L_x_94:
[----:B------:R-:W-:Y:S05]  /*6a50*/  BSYNC B0 ;  /* 0x0000000000007941 */ /* 0x000fea0003800000 */
.L_x_93:
[----:B------:R-:W-:Y:S01]  /*6a60*/  ISETP.NE.AND P1, PT, R119, RZ, PT ;  /* 0x000000ff7700720c */ /* 0x000fe20003f25270 */
[----:B------:R-:W-:Y:S11]  /*6a70*/  VIADD R120, R46, 0x1 ;  /* 0x000000012e787836 */ /* 0x000ff60000000000 */
[----:B------:R-:W-:Y:S01]  /*6a80*/  @!UPT UIADD3 URZ, UPT, UPT, URZ, URZ, URZ ;  /* 0x000000fffffff290 */ /* 0x000fe2000fffe0ff */
[----:B------:R2:W4:Y:S04]  /*6a90*/  @P1 LDS.128 R48, [R116] ;  /* 0x0000000074301984 */ /* 0x0005280000000c00 */
[----:B------:R2:W2:Y:S04]  /*6aa0*/  @P1 LDS.128 R56, [R115+0x10] ;  /* 0x0000100073381984 */ /* 0x0004a80000000c00 */
[----:B------:R2:W2:Y:S04]  /*6ab0*/  @P1 LDS.128 R64, [R114+0x20] ;  /* 0x0000200072401984 */ /* 0x0004a80000000c00 */
[----:B------:R2:W2:Y:S01]  /*6ac0*/  @P1 LDS.128 R72, [R103+0x10] ;  /* 0x0000100067481984 */ /* 0x0004a20000000c00 */
[C---:B------:R-:W-:Y:S04]  /*6ad0*/  ISETP.NE.AND P1, PT, R120.reuse, 0x3, PT ;  /* 0x000000037800780c */ /* 0x040fe80003f25270 */
[----:B-1----:R-:W-:Y:S02]  /*6ae0*/  SEL R0, RZ, 0x1, P1 ;  /* 0x00000001ff007807 */ /* 0x002fe40000800000 */
[----:B------:R-:W-:Y:S02]  /*6af0*/  SEL R120, R120, RZ, P1 ;  /* 0x000000ff78787207 */ /* 0x000fe40000800000 */
[----:B------:R-:W-:Y:S02]  /*6b00*/  LOP3.LUT R47, R47, R0, RZ, 0x3c, !PT ;  /* 0x000000002f2f7212 */ /* 0x000fe400078e3cff */
.L_x_92:
[----:B------:R-:W-:Y:S05]  /*6b10*/  BSYNC B1 ;  /* 0x0000000000017941 */ /* 0x000fea0003800000 */
.L_x_91:
[----:B------:R-:W-:Y:S04]  /*6b20*/  SHF.R.U32.HI R0, RZ, 0x15, R39 ;  /* 0x00000015ff007819 */ /* 0x000fe80000011627 */
[----:B------:R-:W-:Y:S01]  /*6b30*/  LOP3.LUT P1, RZ, R0, 0x3, R91, 0x48, !PT ;  /* 0x0000000300ff7812 */ /* 0x000fe2000782485b */
[----:B------:R-:W-:Y:S01]  /*6b40*/  @!UPT UIADD3 URZ, UPT, UPT, URZ, URZ, URZ ;  /* 0x000000fffffff290 */ /* 0x000fe2000fffe0ff */
[----:B---3--:R-:W-:Y:S11]  /*6b50*/  @P0 BRA `(.L_x_96) ;  /* 0x0000000000080947 */ /* 0x008ff60003800000 */
[----:B------:R-:W1:Y:S02]  /*6b60*/  SYNCS.PHASECHK.TRANS64.TRYWAIT P0, [R102+URZ+0x150], R3 ;  /* 0x00015003660075a7 */ /* 0x000e6400080011ff */
[----:B-1----:R-:W-:Y:S05]  /*6b70*/  @!P0 BRA `(.L_x_97) ;  /* 0x00000028000c8947 */ /* 0x002fea0003800000 */
.L_x_96:
[----:B------:R-:W-:Y:S05]  /*6b80*/  @!P1 BRA `(.L_x_98) ;  /* 0x0000000000409947 */ /* 0x000fea0003800000 */
[----:B------:R-:W3:Y:S01]  /*6b90*/  LDCU.64 UR8, c[0x4][0x70] ;  /* 0x01000e00ff0877ac */ /* 0x000ee20008000a00 */
[----:B-1----:R-:W-:Y:S01]  /*6ba0*/  MOV R3, 0x0 ;  /* 0x0000000000037802 */ /* 0x002fe20000000f00 */
[----:B------:R-:W-:Y:S02]  /*6bb0*/  HFMA2 R12, -RZ, RZ, 0, 5.9604644775390625e-08 ;  /* 0x00000001ff0c7431 */ /* 0x000fe400000001ff */
[----:B------:R-:W-:Y:S02]  /*6bc0*/  IMAD.MOV.U32 R8, RZ, RZ, 0x192 ;  /* 0x00000192ff087424 */ /* 0x000fe400078e00ff */
[----:B------:R-:W-:Y:S01]  /*6bd0*/  IMAD.MOV.U32 R13, RZ, RZ, RZ ;  /* 0x000000ffff0d7224 */ /* 0x000fe200078e00ff */
[----:B------:R-:W1:Y:S01]  /*6be0*/  LDCU.64 UR6, c[0x4][0x78] ;  /* 0x01000f00ff0677ac */ /* 0x000e620008000a00 */
[----:B------:R-:W2:Y:S01]  /*6bf0*/  LDC.64 R2, c[0x4][R3] ;  /* 0x0100000003027b82 */ /* 0x000ea20000000a00 */
[----:B------:R-:W5:Y:S01]  /*6c00*/  LDCU.64 UR4, c[0x4][0x10] ;  /* 0x01000200ff0477ac */ /* 0x000f620008000a00 */
[----:B---3--:R-:W-:Y:S01]  /*6c10*/  MOV R5, UR9 ;  /* 0x0000000900057c02 */ /* 0x008fe20008000f00 */
[----:B------:R-:W-:Y:S01]  /*6c20*/  IMAD.U32 R4, RZ, RZ, UR8 ;  /* 0x00000008ff047e24 */ /* 0x000fe2000f8e00ff */
[----:B-1----:R-:W-:Y:S01]  /*6c30*/  MOV R7, UR7 ;  /* 0x0000000700077c02 */ /* 0x002fe20008000f00 */
[----:B------:R-:W-:Y:S01]  /*6c40*/  IMAD.U32 R6, RZ, RZ, UR6 ;  /* 0x00000006ff067e24 */ /* 0x000fe2000f8e00ff */
[----:B-----5:R-:W-:Y:S01]  /*6c50*/  MOV R11, UR5 ;  /* 0x00000005000b7c02 */ /* 0x020fe20008000f00 */
[----:B------:R-:W-:Y:S02]  /*6c60*/  IMAD.U32 R10, RZ, RZ, UR4 ;  /* 0x00000004ff0a7e24 */ /* 0x000fe4000f8e00ff */
[----:B------:R-:W-:Y:S07]  /*6c70*/  LEPC R20, `(.L_x_98) ;  /* 0x000000001014794e */ /* 0x000fee0000000000 */
[----:B--2-4-:R-:W-:Y:S05]  /*6c80*/  CALL.ABS.NOINC R2 ;  /* 0x0000000002007343 */ /* 0x014fea0003c00000 */
.L_x_98:
[----:B------:R-:W-:Y:S05]  /*6c90*/  WARPSYNC.ALL ;  /* 0x0000000000007948 */ /* 0x000fea0003800000 */
[----:B------:R-:W-:Y:S01]  /*6ca0*/  R2UR UR4, R39 ;  /* 0x00000000270472ca */ /* 0x000fe200000e0000 */
[--C-:B----4-:R-:W-:Y:S01]  /*6cb0*/  HADD2.F32 R40, -RZ, R48.reuse.H0_H0 ;  /* 0x20000030ff287230 */ /* 0x110fe20000004100 */
[----:B------:R-:W-:Y:S01]  /*6cc0*/  ISETP.NE.AND P0, PT, R89, RZ, PT ;  /* 0x000000ff5900720c */ /* 0x000fe20003f05270 */
[----:B------:R-:W-:Y:S01]  /*6cd0*/  HADD2.F32 R43, -RZ, R48.H1_H1 ;  /* 0x30000030ff2b7230 */ /* 0x000fe20000004100 */
[----:B------:R-:W-:Y:S01]  /*6ce0*/  BSSY.RECONVERGENT B0, `(.L_x_99) ;  /* 0x0000088000007945 */ /* 0x000fe20003800200 */
[----:B------:R-:W-:Y:S01]  /*6cf0*/  HADD2.F32 R42, -RZ, R49.H1_H1 ;  /* 0x30000031ff2a7230 */ /* 0x000fe20000004100 */
[----:B------:R-:W-:Y:S01]  /*6d00*/  IADD3 R46, PT, PT, R46, 0x1, RZ ;  /* 0x000000012e2e7810 */ /* 0x000fe20007ffe0ff */
[----:B------:R-:W-:Y:S02]  /*6d10*/  HADD2.F32 R45, -RZ, R51.H0_H0 ;  /* 0x20000033ff2d7230 */ /* 0x000fe40000004100 */
[----:B--2---:R-:W-:Y:S04]  /*6d20*/  HADD2.F32 R44, -RZ, R75.H1_H1 ;  /* 0x3000004bff2c7230 */ /* 0x004fe80000004100 */
[----:B------:R-:W2:Y:S02]  /*6d30*/  LDTM.x32 R4, tmem[UR4] ;  /* 0x00000004000479ee */ /* 0x000ea400082c0000 */
[C---:B--2---:R-:W-:Y:S01]  /*6d40*/  FMUL R0, R38.reuse, R4 ;  /* 0x0000000426007220 */ /* 0x044fe20000400000 */
[C---:B------:R-:W-:Y:S01]  /*6d50*/  FMUL R2, R38.reuse, R5 ;  /* 0x0000000526027220 */ /* 0x040fe20000400000 */
[C---:B-1----:R-:W-:Y:S01]  /*6d60*/  FMUL R3, R38.reuse, R6 ;  /* 0x0000000626037220 */ /* 0x042fe20000400000 */
[C---:B------:R-:W-:Y:S01]  /*6d70*/  FMUL R7, R38.reuse, R7 ;  /* 0x0000000726077220 */ /* 0x040fe20000400000 */
[C---:B------:R-:W-:Y:S01]  /*6d80*/  FFMA R0, R41.reuse, R40, R0 ;  /* 0x0000002829007223 */ /* 0x040fe20000000000 */
[----:B------:R-:W-:Y:S02]  /*6d90*/  HADD2.F32 R40, -RZ, R49.H0_H0 ;  /* 0x20000031ff287230 */ /* 0x000fe40000004100 */
[C---:B------:R-:W-:Y:S01]  /*6da0*/  FFMA R2, R41.reuse, R43, R2 ;  /* 0x0000002b29027223 */ /* 0x040fe20000000002 */
[--C-:B------:R-:W-:Y:S02]  /*6db0*/  HADD2.F32 R43, -RZ, R50.reuse.H0_H0 ;  /* 0x20000032ff2b7230 */ /* 0x100fe40000004100 */
[C---:B------:R-:W-:Y:S01]  /*6dc0*/  FMUL R4, R38.reuse, R8 ;  /* 0x0000000826047220 */ /* 0x040fe20000400000 */
[----:B------:R-:W-:Y:S01]  /*6dd0*/  FMUL R5, R38, R9 ;  /* 0x0000000926057220 */ /* 0x000fe20000400000 */
[C---:B------:R-:W-:Y:S01]  /*6de0*/  FFMA R3, R41.reuse, R40, R3 ;  /* 0x0000002829037223 */ /* 0x040fe20000000003 */
[----:B------:R-:W-:Y:S01]  /*6df0*/  HADD2.F32 R40, -RZ, R50.H1_H1 ;  /* 0x30000032ff287230 */ /* 0x000fe20000004100 */
[----:B------:R-:W-:Y:S01]  /*6e00*/  F2FP.F16.F32.PACK_AB R52, R2, R0 ;  /* 0x000000000234723e */ /* 0x000fe200000000ff */
[C---:B------:R-:W-:Y:S01]  /*6e10*/  FFMA R7, R41.reuse, R42, R7 ;  /* 0x0000002a29077223 */ /* 0x040fe20000000007 */
[C---:B------:R-:W-:Y:S01]  /*6e20*/  FFMA R4, R41.reuse, R43, R4 ;  /* 0x0000002b29047223 */ /* 0x040fe20000000004 */
[C---:B------:R-:W-:Y:S01]  /*6e30*/  FMUL R6, R38.reuse, R10 ;  /* 0x0000000a26067220 */ /* 0x040fe20000400000 */
[----:B------:R-:W-:Y:S02]  /*6e40*/  HADD2.F32 R42, -RZ, R51.H1_H1 ;  /* 0x30000033ff2a7230 */ /* 0x000fe40000004100 */
[----:B------:R-:W-:Y:S01]  /*6e50*/  FFMA R5, R41, R40, R5 ;  /* 0x0000002829057223 */ /* 0x000fe20000000005 */
[----:B------:R-:W-:Y:S01]  /*6e60*/  F2FP.F16.F32.PACK_AB R53, R7, R3 ;  /* 0x000000030735723e */ /* 0x000fe200000000ff */
[----:B------:R-:W-:Y:S01]  /*6e70*/  FFMA R6, R41, R45, R6 ;  /* 0x0000002d29067223 */ /* 0x000fe20000000006 */
[C---:B------:R-:W-:Y:S01]  /*6e80*/  FMUL R11, R38.reuse, R11 ;  /* 0x0000000b260b7220 */ /* 0x040fe20000400000 */
[--C-:B------:R-:W-:Y:S01]  /*6e90*/  HADD2.F32 R40, -RZ, R56.reuse.H0_H0 ;  /* 0x20000038ff287230 */ /* 0x100fe20000004100 */
[----:B------:R-:W-:Y:S01]  /*6ea0*/  F2FP.F16.F32.PACK_AB R54, R5, R4 ;  /* 0x000000040536723e */ /* 0x000fe200000000ff */
[C---:B------:R-:W-:Y:S01]  /*6eb0*/  FMUL R8, R38.reuse, R12 ;  /* 0x0000000c26087220 */ /* 0x040fe20000400000 */
[C---:B------:R-:W-:Y:S01]  /*6ec0*/  FFMA R11, R41.reuse, R42, R11 ;  /* 0x0000002a290b7223 */ /* 0x040fe2000000000b */
[----:B------:R-:W-:Y:S02]  /*6ed0*/  HADD2.F32 R42, -RZ, R56.H1_H1 ;  /* 0x30000038ff2a7230 */ /* 0x000fe40000004100 */
[C---:B------:R-:W-:Y:S01]  /*6ee0*/  FMUL R9, R38.reuse, R13 ;  /* 0x0000000d26097220 */ /* 0x040fe20000400000 */
[--C-:B------:R-:W-:Y:S02]  /*6ef0*/  HADD2.F32 R43, -RZ, R57.reuse.H0_H0 ;  /* 0x20000039ff2b7230 */ /* 0x100fe40000004100 */
[----:B------:R-:W-:Y:S01]  /*6f00*/  FFMA R8, R41, R40, R8 ;  /* 0x0000002829087223 */ /* 0x000fe20000000008 */
[----:B------:R-:W-:Y:S01]  /*6f10*/  F2FP.F16.F32.PACK_AB R55, R11, R6 ;  /* 0x000000060b37723e */ /* 0x000fe200000000ff */
[----:B------:R-:W-:Y:S01]  /*6f20*/  FFMA R9, R41, R42, R9 ;  /* 0x0000002a29097223 */ /* 0x000fe20000000009 */
[C---:B------:R-:W-:Y:S01]  /*6f30*/  FMUL R10, R38.reuse, R14 ;  /* 0x0000000e260a7220 */ /* 0x040fe20000400000 */
[----:B------:R-:W-:Y:S02]  /*6f40*/  HADD2.F32 R40, -RZ, R57.H1_H1 ;  /* 0x30000039ff287230 */ /* 0x000fe40000004100 */
[C---:B------:R-:W-:Y:S01]  /*6f50*/  FMUL R15, R38.reuse, R15 ;  /* 0x0000000f260f7220 */ /* 0x040fe20000400000 */
[----:B------:R1:W-:Y:S01]  /*6f60*/  STS.128 [R116], R52 ;  /* 0x0000003474007388 */ /* 0x0003e20000000c00 */
[----:B------:R-:W-:Y:S01]  /*6f70*/  F2FP.F16.F32.PACK_AB R60, R9, R8 ;  /* 0x00000008093c723e */ /* 0x000fe200000000ff */
[C---:B------:R-:W-:Y:S01]  /*6f80*/  FFMA R10, R41.reuse, R43, R10 ;  /* 0x0000002b290a7223 */ /* 0x040fe2000000000a */
[--C-:B------:R-:W-:Y:S02]  /*6f90*/  HADD2.F32 R43, -RZ, R58.reuse.H0_H0 ;  /* 0x2000003aff2b7230 */ /* 0x100fe40000004100 */
[----:B------:R-:W-:Y:S01]  /*6fa0*/  FFMA R15, R41, R40, R15 ;  /* 0x00000028290f7223 */ /* 0x000fe2000000000f */
[C---:B------:R-:W-:Y:S01]  /*6fb0*/  FMUL R12, R38.reuse, R16 ;  /* 0x00000010260c7220 */ /* 0x040fe20000400000 */
[----:B------:R-:W-:Y:S02]  /*6fc0*/  HADD2.F32 R42, -RZ, R58.H1_H1 ;  /* 0x3000003aff2a7230 */ /* 0x000fe40000004100 */
[C---:B------:R-:W-:Y:S01]  /*6fd0*/  FMUL R13, R38.reuse, R17 ;  /* 0x00000011260d7220 */ /* 0x040fe20000400000 */
[--C-:B------:R-:W-:Y:S01]  /*6fe0*/  HADD2.F32 R45, -RZ, R59.reuse.H0_H0 ;  /* 0x2000003bff2d7230 */ /* 0x100fe20000004100 */
[----:B------:R-:W-:Y:S01]  /*6ff0*/  F2FP.F16.F32.PACK_AB R61, R15, R10 ;  /* 0x0000000a0f3d723e */ /* 0x000fe200000000ff */
[C---:B------:R-:W-:Y:S01]  /*7000*/  FFMA R12, R41.reuse, R43, R12 ;  /* 0x0000002b290c7223 */ /* 0x040fe2000000000c */
[C---:B------:R-:W-:Y:S01]  /*7010*/  FFMA R13, R41.reuse, R42, R13 ;  /* 0x0000002a290d7223 */ /* 0x040fe2000000000d */
[C---:B------:R-:W-:Y:S01]  /*7020*/  FMUL R14, R38.reuse, R18 ;  /* 0x00000012260e7220 */ /* 0x040fe20000400000 */
[----:B------:R-:W-:Y:S02]  /*7030*/  HADD2.F32 R40, -RZ, R59.H1_H1 ;  /* 0x3000003bff287230 */ /* 0x000fe40000004100 */
[C---:B------:R-:W-:Y:S01]  /*7040*/  FMUL R19, R38.reuse, R19 ;  /* 0x0000001326137220 */ /* 0x040fe20000400000 */
[--C-:B------:R-:W-:Y:S02]  /*7050*/  HADD2.F32 R43, -RZ, R64.reuse.H0_H0 ;  /* 0x20000040ff2b7230 */ /* 0x100fe40000004100 */
[C---:B------:R-:W-:Y:S01]  /*7060*/  FFMA R14, R41.reuse, R45, R14 ;  /* 0x0000002d290e7223 */ /* 0x040fe2000000000e */
[C---:B------:R-:W-:Y:S01]  /*7070*/  FMUL R16, R38.reuse, R20 ;  /* 0x0000001426107220 */ /* 0x040fe20000400000 */
[C---:B------:R-:W-:Y:S01]  /*7080*/  FFMA R19, R41.reuse, R40, R19 ;  /* 0x0000002829137223 */ /* 0x040fe20000000013 */
[----:B------:R-:W-:Y:S02]  /*7090*/  HADD2.F32 R40, -RZ, R64.H1_H1 ;  /* 0x30000040ff287230 */ /* 0x000fe40000004100 */
[C---:B------:R-:W-:Y:S01]  /*70a0*/  FMUL R17, R38.reuse, R21 ;  /* 0x0000001526117220 */ /* 0x040fe20000400000 */
[--C-:B------:R-:W-:Y:S02]  /*70b0*/  HADD2.F32 R45, -RZ, R65.reuse.H0_H0 ;  /* 0x20000041ff2d7230 */ /* 0x100fe40000004100 */
[C---:B------:R-:W-:Y:S01]  /*70c0*/  FMUL R18, R38.reuse, R22 ;  /* 0x0000001626127220 */ /* 0x040fe20000400000 */
[----:B------:R-:W-:Y:S02]  /*70d0*/  HADD2.F32 R42, -RZ, R65.H1_H1 ;  /* 0x30000041ff2a7230 */ /* 0x000fe40000004100 */
[C---:B------:R-:W-:Y:S01]  /*70e0*/  FMUL R23, R38.reuse, R23 ;  /* 0x0000001726177220 */ /* 0x040fe20000400000 */
[C---:B------:R-:W-:Y:S01]  /*70f0*/  FFMA R16, R41.reuse, R43, R16 ;  /* 0x0000002b29107223 */ /* 0x040fe20000000010 */
[C---:B------:R-:W-:Y:S01]  /*7100*/  FFMA R17, R41.reuse, R40, R17 ;  /* 0x0000002829117223 */ /* 0x040fe20000000011 */
[C---:B------:R-:W-:Y:S01]  /*7110*/  FFMA R18, R41.reuse, R45, R18 ;  /* 0x0000002d29127223 */ /* 0x040fe20000000012 */
[C---:B------:R-:W-:Y:S01]  /*7120*/  FFMA R23, R41.reuse, R42, R23 ;  /* 0x0000002a29177223 */ /* 0x040fe20000000017 */
[--C-:B------:R-:W-:Y:S02]  /*7130*/  HADD2.F32 R40, -RZ, R66.reuse.H0_H0 ;  /* 0x20000042ff287230 */ /* 0x100fe40000004100 */
[C---:B------:R-:W-:Y:S01]  /*7140*/  FMUL R20, R38.reuse, R24 ;  /* 0x0000001826147220 */ /* 0x040fe20000400000 */
[----:B------:R-:W-:Y:S02]  /*7150*/  HADD2.F32 R42, -RZ, R66.H1_H1 ;  /* 0x30000042ff2a7230 */ /* 0x000fe40000004100 */
[C---:B------:R-:W-:Y:S01]  /*7160*/  FMUL R21, R38.reuse, R25 ;  /* 0x0000001926157220 */ /* 0x040fe20000400000 */
[--C-:B------:R-:W-:Y:S02]  /*7170*/  HADD2.F32 R43, -RZ, R67.reuse.H0_H0 ;  /* 0x20000043ff2b7230 */ /* 0x100fe40000004100 */
[C---:B------:R-:W-:Y:S01]  /*7180*/  FMUL R22, R38.reuse, R26 ;  /* 0x0000001a26167220 */ /* 0x040fe20000400000 */
[C---:B------:R-:W-:Y:S01]  /*7190*/  FFMA R20, R41.reuse, R40, R20 ;  /* 0x0000002829147223 */ /* 0x040fe20000000014 */
[C---:B------:R-:W-:Y:S01]  /*71a0*/  FFMA R21, R41.reuse, R42, R21 ;  /* 0x0000002a29157223 */ /* 0x040fe20000000015 */
[----:B------:R-:W-:Y:S02]  /*71b0*/  HADD2.F32 R40, -RZ, R67.H1_H1 ;  /* 0x30000043ff287230 */ /* 0x000fe40000004100 */
[----:B------:R-:W-:Y:S01]  /*71c0*/  FFMA R22, R41, R43, R22 ;  /* 0x0000002b29167223 */ /* 0x000fe20000000016 */
[C---:B------:R-:W-:Y:S01]  /*71d0*/  FMUL R27, R38.reuse, R27 ;  /* 0x0000001b261b7220 */ /* 0x040fe20000400000 */
[--C-:B------:R-:W-:Y:S02]  /*71e0*/  HADD2.F32 R43, -RZ, R72.reuse.H0_H0 ;  /* 0x20000048ff2b7230 */ /* 0x100fe40000004100 */
[C---:B------:R-:W-:Y:S01]  /*71f0*/  FMUL R24, R38.reuse, R28 ;  /* 0x0000001c26187220 */ /* 0x040fe20000400000 */
[----:B------:R-:W-:Y:S02]  /*7200*/  HADD2.F32 R42, -RZ, R72.H1_H1 ;  /* 0x30000048ff2a7230 */ /* 0x000fe40000004100 */
[C---:B------:R-:W-:Y:S01]  /*7210*/  FMUL R25, R38.reuse, R29 ;  /* 0x0000001d26197220 */ /* 0x040fe20000400000 */
[--C-:B------:R-:W-:Y:S01]  /*7220*/  HADD2.F32 R45, -RZ, R73.reuse.H0_H0 ;  /* 0x20000049ff2d7230 */ /* 0x100fe20000004100 */
[----:B------:R-:W-:Y:S01]  /*7230*/  F2FP.F16.F32.PACK_AB R62, R13, R12 ;  /* 0x0000000c0d3e723e */ /* 0x000fe200000000ff */
[C---:B------:R-:W-:Y:S01]  /*7240*/  FMUL R26, R38.reuse, R30 ;  /* 0x0000001e261a7220 */ /* 0x040fe20000400000 */
[----:B------:R-:W-:Y:S01]  /*7250*/  F2FP.F16.F32.PACK_AB R63, R19, R14 ;  /* 0x0000000e133f723e */ /* 0x000fe200000000ff */
[C---:B------:R-:W-:Y:S01]  /*7260*/  FFMA R27, R41.reuse, R40, R27 ;  /* 0x00000028291b7223 */ /* 0x040fe2000000001b */
[C---:B------:R-:W-:Y:S01]  /*7270*/  FFMA R24, R41.reuse, R43, R24 ;  /* 0x0000002b29187223 */ /* 0x040fe20000000018 */
[----:B------:R-:W-:Y:S02]  /*7280*/  HADD2.F32 R40, -RZ, R73.H1_H1 ;  /* 0x30000049ff287230 */ /* 0x000fe40000004100 */
[C---:B------:R-:W-:Y:S01]  /*7290*/  FFMA R25, R41.reuse, R42, R25 ;  /* 0x0000002a29197223 */ /* 0x040fe20000000019 */
[----:B------:R1:W-:Y:S01]  /*72a0*/  STS.128 [R115+0x10], R60 ;  /* 0x0000103c73007388 */ /* 0x0003e20000000c00 */
[C---:B------:R-:W-:Y:S01]  /*72b0*/  FMUL R31, R38.reuse, R31 ;  /* 0x0000001f261f7220 */ /* 0x040fe20000400000 */
[--C-:B------:R-:W-:Y:S02]  /*72c0*/  HADD2.F32 R43, -RZ, R74.reuse.H0_H0 ;  /* 0x2000004aff2b7230 */ /* 0x100fe40000004100 */
[C---:B------:R-:W-:Y:S01]  /*72d0*/  FFMA R26, R41.reuse, R45, R26 ;  /* 0x0000002d291a7223 */ /* 0x040fe2000000001a */
[C---:B------:R-:W-:Y:S01]  /*72e0*/  FMUL R28, R38.reuse, R32 ;  /* 0x00000020261c7220 */ /* 0x040fe20000400000 */
[----:B------:R-:W-:Y:S02]  /*72f0*/  HADD2.F32 R42, -RZ, R74.H1_H1 ;  /* 0x3000004aff2a7230 */ /* 0x000fe40000004100 */
[C---:B------:R-:W-:Y:S01]  /*7300*/  FMUL R29, R38.reuse, R33 ;  /* 0x00000021261d7220 */ /* 0x040fe20000400000 */
[----:B------:R-:W-:Y:S02]  /*7310*/  HADD2.F32 R45, -RZ, R75.H0_H0 ;  /* 0x2000004bff2d7230 */ /* 0x000fe40000004100 */
[C---:B------:R-:W-:Y:S01]  /*7320*/  FMUL R30, R38.reuse, R34 ;  /* 0x00000022261e7220 */ /* 0x040fe20000400000 */
[----:B------:R-:W-:Y:S01]  /*7330*/  FFMA R31, R41, R40, R31 ;  /* 0x00000028291f7223 */ /* 0x000fe2000000001f */
[----:B------:R-:W-:Y:S01]  /*7340*/  FMUL R35, R38, R35 ;  /* 0x0000002326237220 */ /* 0x000fe20000400000 */
[----:B------:R-:W-:Y:S01]  /*7350*/  F2FP.F16.F32.PACK_AB R68, R17, R16 ;  /* 0x000000101144723e */ /* 0x000fe200000000ff */
[----:B------:R-:W-:Y:S01]  /*7360*/  FFMA R28, R41, R43, R28 ;  /* 0x0000002b291c7223 */ /* 0x000fe2000000001c */
[----:B------:R-:W-:Y:S01]  /*7370*/  F2FP.F16.F32.PACK_AB R69, R23, R18 ;  /* 0x000000121745723e */ /* 0x000fe200000000ff */
[----:B------:R-:W-:Y:S01]  /*7380*/  FFMA R29, R41, R42, R29 ;  /* 0x0000002a291d7223 */ /* 0x000fe2000000001d */
[----:B------:R-:W-:Y:S01]  /*7390*/  F2FP.F16.F32.PACK_AB R70, R21, R20 ;  /* 0x000000141546723e */ /* 0x000fe200000000ff */
[----:B------:R-:W-:Y:S01]  /*73a0*/  FFMA R30, R41, R45, R30 ;  /* 0x0000002d291e7223 */ /* 0x000fe2000000001e */
[----:B------:R-:W-:Y:S01]  /*73b0*/  F2FP.F16.F32.PACK_AB R71, R27, R22 ;  /* 0x000000161b47723e */ /* 0x000fe200000000ff */
[----:B------:R-:W-:Y:S01]  /*73c0*/  FFMA R35, R41, R44, R35 ;  /* 0x0000002c29237223 */ /* 0x000fe20000000023 */
[----:B------:R-:W-:Y:S02]  /*73d0*/  F2FP.F16.F32.PACK_AB R80, R25, R24 ;  /* 0x000000181950723e */ /* 0x000fe400000000ff */
[----:B------:R-:W-:Y:S01]  /*73e0*/  F2FP.F16.F32.PACK_AB R81, R31, R26 ;  /* 0x0000001a1f51723e */ /* 0x000fe200000000ff */
[----:B------:R1:W-:Y:S01]  /*73f0*/  STS.128 [R114+0x20], R68 ;  /* 0x0000204472007388 */ /* 0x0003e20000000c00 */
[----:B------:R-:W-:Y:S02]  /*7400*/  F2FP.F16.F32.PACK_AB R82, R29, R28 ;  /* 0x0000001c1d52723e */ /* 0x000fe400000000ff */
[----:B------:R-:W-:Y:S05]  /*7410*/  F2FP.F16.F32.PACK_AB R83, R35, R30 ;  /* 0x0000001e2353723e */ /* 0x000fea00000000ff */
[----:B------:R1:W-:Y:S01]  /*7420*/  STS.128 [R103+0x10], R80 ;  /* 0x0000105067007388 */ /* 0x0003e20000000c00 */
[----:B------:R-:W-:Y:S01]  /*7430*/  @!PT LDS RZ, [RZ] ;  /* 0x00000000fffff984 */ /* 0x000fe20000000800 */
[----:B------:R-:W-:Y:S01]  /*7440*/  @!PT LDS RZ, [RZ] ;  /* 0x00000000fffff984 */ /* 0x000fe20000000800 */
[----:B------:R-:W-:Y:S01]  /*7450*/  @!PT LDS RZ, [RZ] ;  /* 0x00000000fffff984 */ /* 0x000fe20000000800 */
[----:B------:R-:W-:Y:S01]  /*7460*/  @!PT LDS RZ, [RZ] ;  /* 0x00000000fffff984 */ /* 0x000fe20000000800 */
[----:B------:R2:W-:Y:S07]  /*7470*/  MEMBAR.ALL.CTA ;  /* 0x0000000000007992 */ /* 0x0005ee0000008000 */
[----:B--2---:R-:W2:Y:S02]  /*7480*/  FENCE.VIEW.ASYNC.S ;  /* 0x00000000000073c6 */ /* 0x004ea40000000000 */
[----:B--2---:R-:W-:Y:S06]  /*7490*/  BAR.SYNC.DEFER_BLOCKING 0x1, 0x80 ;  /* 0x0042000000007b1d */ /* 0x004fec0000010000 */
[----:B------:R-:W-:Y:S05]  /*74a0*/  @P0 BRA `(.L_x_100) ;  /* 0x00000000002c0947 */ /* 0x000fea0003800000 */
[----:B------:R-:W2:Y:S01]  /*74b0*/  LDCU.64 UR6, c[0x0][0x348] ;  /* 0x00006900ff0677ac */ /* 0x000ea20008000a00 */
[----:B------:R-:W-:Y:S02]  /*74c0*/  R2UR UR5, R118 ;  /* 0x00000000760572ca */ /* 0x000fe400000e0000 */
[----:B------:R-:W-:Y:S02]  /*74d0*/  R2UR UR42, R111 ;  /* 0x000000006f2a72ca */ /* 0x000fe400000e0000 */
[----:B------:R-:W-:Y:S02]  /*74e0*/  R2UR UR43, R110 ;  /* 0x000000006e2b72ca */ /* 0x000fe400000e0000 */
[----:B------:R-:W-:Y:S02]  /*74f0*/  R2UR UR44, R108 ;  /* 0x000000006c2c72ca */ /* 0x000fe400000e0000 */
[----:B------:R-:W-:Y:S05]  /*7500*/  R2UR UR45, R109 ;  /* 0x000000006d2d72ca */ /* 0x000fea00000e0000 */
[----:B------:R-:W-:Y:S02]  /*7510*/  UIADD3 UR40, UPT, UPT, UR49, 0x200, UR5 ;  /* 0x0000020031287890 */ /* 0x000fe4000fffe005 */
[----:B--2---:R-:W-:Y:S04]  /*7520*/  UIADD3 UR4, UP0, UPT, UR6, 0x780, URZ ;  /* 0x0000078006047890 */ /* 0x004fe8000ff1e0ff */
[----:B------:R-:W-:Y:S09]  /*7530*/  UIADD3.X UR5, UPT, UPT, URZ, UR7, URZ, UP0, !UPT ;  /* 0x00000007ff057290 */ /* 0x000ff200087fe4ff */
[----:B------:R2:W-:Y:S02]  /*7540*/  UTMASTG.5D.IM2COL [UR40], [UR4] ;  /* 0x00000028040073b5 */ /* 0x0005e40008060000 */
[----:B--2---:R0:W-:Y:S02]  /*7550*/  UTMACMDFLUSH ;  /* 0x00000000000079b7 */ /* 0x0041e40000000000 */
.L_x_100:
[----:B------:R-:W-:Y:S05]  /*7560*/  BSYNC.RECONVERGENT B0 ;  /* 0x0000000000007941 */ /* 0x000fea0003800200 */
.L_x_99:
[----:B------:R-:W-:Y:S01]  /*7570*/  R2UR UR40, R46 ;  /* 0x000000002e2872ca */ /* 0x000fe200000e0000 */
[----:B------:R-:W-:Y:S11]  /*7580*/  BSSY.RECONVERGENT B0, `(.L_x_101) ;  /* 0x0000006000007945 */ /* 0x000ff60003800200 */
[----:B------:R-:W-:Y:S01]  /*7590*/  @!UPT UIADD3 URZ, UPT, UPT, URZ, URZ, URZ ;  /* 0x000000fffffff290 */ /* 0x000fe2000fffe0ff */
[----:B------:R-:W-:Y:S04]  /*75a0*/  UISETP.NE.AND UP0, UPT, UR40, 0x3, UPT ;  /* 0x000000032800788c */ /* 0x000fe8000bf05270 */
[----:B------:R-:W-:Y:S01]  /*75b0*/  USEL UR42, UR40, URZ, UP0 ;  /* 0x000000ff282a7287 */ /* 0x000fe20008000000 */
[----:B------:R-:W-:Y:S11]  /*75c0*/  @P0 BRA `(.L_x_102) ;  /* 0x0000000000040947 */ /* 0x000ff60003800000 */
[----:B------:R-:W-:Y:S04]  /*75d0*/  DEPBAR.LE SB0, 0x1 ;  /* 0x000080400000791a */ /* 0x000fe80000000000 */
.L_x_102:
[----:B------:R-:W-:Y:S05]  /*75e0*/  BSYNC.RECONVERGENT B0 ;  /* 0x0000000000007941 */ /* 0x000fea0003800200 */
.L_x_101:
[----:B------:R-:W-:Y:S01]  /*75f0*/  BAR.SYNC.DEFER_BLOCKING 0x1, 0x80 ;  /* 0x0042000000007b1d */ /* 0x000fe20000010000 */
[----:B------:R-:W-:Y:S01]  /*7600*/  ISETP.NE.AND P1, PT, R113, RZ, PT ;  /* 0x000000ff7100720c */ /* 0x000fe20003f25270 */
[----:B------:R-:W-:Y:S01]  /*7610*/  UISETP.NE.AND UP0, UPT, UR51, URZ, UPT ;  /* 0x000000ff3300728c */ /* 0x000fe2000bf05270 */
[----:B------:R-:W-:Y:S11]  /*7620*/  LEA R3, R120, UR49, 0x3 ;  /* 0x0000003178037c11 */ /* 0x000ff6000f8e18ff */
[----:B------:R-:W-:Y:S01]  /*7630*/  @P1 SHF.L.U32 R4, R47, 0x1f, RZ ;  /* 0x0000001f2f041819 */ /* 0x000fe200000006ff */
[----:B------:R-:W-:Y:S06]  /*7640*/  BRA.U !UP0, `(.L_x_103) ;  /* 0x0000000108287547 */ /* 0x000fec000b800000 */
[----:B------:R-:W2:Y:S01]  /*7650*/  S2R R0, SR_CgaCtaId ;  /* 0x0000000000007919 */ /* 0x000ea20000008800 */
[----:B------:R-:W-:Y:S05]  /*7660*/  IMAD.U32 R2, RZ, RZ, UR52 ;  /* 0x00000034ff027e24 */ /* 0x000fea000f8e00ff */
[C---:B------:R-:W-:Y:S01]  /*7670*/  @P1 LEA R5, R2.reuse, UR49, 0x3 ;  /* 0x0000003102051c11 */ /* 0x040fe2000f8e18ff */
[----:B------:R-:W-:Y:S04]  /*7680*/  VIADD R2, R2, 0x1 ;  /* 0x0000000102027836 */ /* 0x000fe80000000000 */
[----:B------:R-:W-:Y:S01]  /*7690*/  @P1 VIADD R5, R5, 0x118 ;  /* 0x0000011805051836 */ /* 0x000fe20000000000 */
[C---:B------:R-:W-:Y:S04]  /*76a0*/  ISETP.NE.AND P0, PT, R2.reuse, 0x3, PT ;  /* 0x000000030200780c */ /* 0x040fe80003f05270 */
[----:B------:R-:W-:Y:S04]  /*76b0*/  SEL R2, R2, RZ, P0 ;  /* 0x000000ff02027207 */ /* 0x000fe80000000000 */
[----:B------:R-:W-:Y:S02]  /*76c0*/  R2UR UR52, R2 ;  /* 0x00000000023472ca */ /* 0x000fe400000e0000 */
[----:B--2---:R-:W-:Y:S04]  /*76d0*/  @P1 PRMT R0, R0, 0x654, R5 ;  /* 0x0000065400001816 */ /* 0x004fe80000000005 */
[----:B------:R2:W-:Y:S09]  /*76e0*/  @P1 SYNCS.ARRIVE.TRANS64.RED.A1T0 RZ, [R0+URZ], RZ ;  /* 0x000000ff00ff19a7 */ /* 0x0005f200081004ff */
.L_x_103:
[----:B------:R-:W3:Y:S01]  /*76f0*/  @P1 SYNCS.PHASECHK.TRANS64.TRYWAIT P0, [R3+URZ+0x100], R4 ;  /* 0x00010004030015a7 */ /* 0x000ee200080011ff */
[----:B------:R-:W-:Y:S01]  /*7700*/  BSSY B1, `(.L_x_104) ;  /* 0x0000015000017945 */ /* 0x000fe20003800000 */
[----:B---3--:R-:W-:Y:S03]  /*7710*/  @P1 SEL R117, RZ, 0x1, !P0 ;  /* 0x00000001ff751807 */ /* 0x008fe60004000000 */
[----:B------:R-:W-:Y:S05]  /*7720*/  @!P1 BRA `(.L_x_105) ;  /* 0x0000000000489947 */ /* 0x000fea0003800000 */
[----:B------:R-:W-:Y:S01]  /*7730*/  ISETP.NE.AND P1, PT, R119, RZ, PT ;  /* 0x000000ff7700720c */ /* 0x000fe20003f25270 */
[----:B------:R-:W-:Y:S01]  /*7740*/  BSSY B0, `(.L_x_106) ;  /* 0x000000a000007945 */ /* 0x000fe20003800000 */
[----:B------:R-:W-:Y:S11]  /*7750*/  ISETP.NE.AND P0, PT, R117, RZ, PT ;  /* 0x000000ff7500720c */ /* 0x000ff60003f05270 */
[----:B------:R-:W-:Y:S04]  /*7760*/  @P1 IMAD R120, R120, 0x2000, R107 ;  /* 0x0000200078781824 */ /* 0x000fe800078e026b */
[----:B------:R-:W-:Y:S01]  /*7770*/  @P1 IMAD.IADD R5, R101, 0x1, R120 ;  /* 0x0000000165051824 */ /* 0x000fe200078e0278 */
[----:B------:R-:W-:Y:S03]  /*7780*/  @P1 IADD3 R2, PT, PT, R100, R120, RZ ;  /* 0x0000007864021210 */ /* 0x000fe60007ffe0ff */
[----:B--2---:R-:W-:Y:S01]  /*7790*/  @P1 IMAD.IADD R0, R106, 0x1, R5 ;  /* 0x000000016a001824 */ /* 0x004fe200078e0205 */
[----:B------:R-:W-:Y:S06]  /*77a0*/  @P0 BRA `(.L_x_107) ;  /* 0x00000000000c0947 */ /* 0x000fec0003800000 */
[----:B------:R-:W-:Y:S04]  /*77b0*/  SHF.L.U32 R4, R47, 0x1f, RZ ;  /* 0x0000001f2f047819 */ /* 0x000fe800000006ff */
[----:B------:R-:W2:Y:S02]  /*77c0*/  SYNCS.PHASECHK.TRANS64.TRYWAIT P0, [R3+URZ+0x100], R4 ;  /* 0x00010004030075a7 */ /* 0x000ea400080011ff */
[----:B--2---:R-:W-:Y:S05]  /*77d0*/  @!P0 BRA `(.L_x_108) ;  /* 0x0000001c00088947 */ /* 0x004fea0003800000 */
.L_x_107:
[----:B------:R-:W-:Y:S05]  /*77e0*/  BSYNC B0 ;  /* 0x0000000000007941 */ /* 0x000fea0003800000 */
.L_x_106:
[----:B------:R-:W-:Y:S11]  /*77f0*/  ISETP.NE.AND P0, PT, R119, RZ, PT ;  /* 0x000000ff7700720c */ /* 0x000ff60003f05270 */
[----:B------:R-:W-:Y:S02]  /*7800*/  @!UPT UIADD3 URZ, UPT, UPT, URZ, URZ, URZ ;  /* 0x000000fffffff290 */ /* 0x000fe4000fffe0ff */
[----:B------:R3:W4:Y:S04]  /*7810*/  @P0 LDS.128 R48, [R120] ;  /* 0x0000000078300984 */ /* 0x0007280000000c00 */
[----:B------:R3:W1:Y:S04]  /*7820*/  @P0 LDS.128 R64, [R2+0x20] ;  /* 0x0000200002400984 */ /* 0x0006680000000c00 */
[----:B------:R3:W1:Y:S04]  /*7830*/  @P0 LDS.128 R56, [R5+0x10] ;  /* 0x0000100005380984 */ /* 0x0006680000000c00 */
[----:B------:R3:W1:Y:S02]  /*7840*/  @P0 LDS.128 R72, [R0+0x10] ;  /* 0x0000100000480984 */ /* 0x0006640000000c00 */
.L_x_105:
[----:B------:R-:W-:Y:S05]  /*7850*/  BSYNC B1 ;  /* 0x0000000000017941 */ /* 0x000fea0003800000 */
.L_x_104:
[----:B--23--:R-:W-:Y:S05]  /*7860*/  VIADD R0, R39, 0x20 ;  /* 0x0000002027007836 */ /* 0x00cfea0000000000 */
[----:B------:R-:W-:Y:S04]  /*7870*/  SHF.R.U32.HI R0, RZ, 0x15, R0 ;  /* 0x00000015ff007819 */ /* 0x000fe80000011600 */
[----:B------:R-:W-:Y:S11]  /*7880*/  LOP3.LUT P0, RZ, R0, 0x3, R91, 0x48, !PT ;  /* 0x0000000300ff7812 */ /* 0x000ff6000780485b */
[----:B------:R-:W-:Y:S02]  /*7890*/  @!UPT UIADD3 URZ, UPT, UPT, URZ, URZ, URZ ;  /* 0x000000fffffff290 */ /* 0x000fe4000fffe0ff */
[----:B------:R-:W-:Y:S05]  /*78a0*/  @!P0 BRA `(.L_x_109) ;  /* 0x0000000000408947 */ /* 0x000fea0003800000 */
[----:B------:R-:W2:Y:S01]  /*78b0*/  LDCU.64 UR8, c[0x4][0x70] ;  /* 0x01000e00ff0877ac */ /* 0x000ea20008000a00 */
[----:B------:R-:W-:Y:S01]  /*78c0*/  MOV R3, 0x0 ;  /* 0x0000000000037802 */ /* 0x000fe20000000f00 */
[----:B------:R-:W-:Y:S02]  /*78d0*/  HFMA2 R12, -RZ, RZ, 0, 5.9604644775390625e-08 ;  /* 0x00000001ff0c7431 */ /* 0x000fe400000001ff */
[----:B------:R-:W-:Y:S02]  /*78e0*/  IMAD.MOV.U32 R8, RZ, RZ, 0x192 ;  /* 0x00000192ff087424 */ /* 0x000fe400078e00ff */
[----:B------:R-:W-:Y:S01]  /*78f0*/  IMAD.MOV.U32 R13, RZ, RZ, RZ ;  /* 0x000000ffff0d7224 */ /* 0x000fe200078e00ff */
[----:B------:R-:W3:Y:S01]  /*7900*/  LDCU.64 UR6, c[0x4][0x78] ;  /* 0x01000f00ff0677ac */ /* 0x000ee20008000a00 */
[----:B------:R-:W1:Y:S01]  /*7910*/  LDC.64 R2, c[0x4][R3] ;  /* 0x0100000003027b82 */ /* 0x000e620000000a00 */
[----:B------:R-:W5:Y:S01]  /*7920*/  LDCU.64 UR4, c[0x4][0x10] ;  /* 0x01000200ff0477ac */ /* 0x000f620008000a00 */
[----:B--2---:R-:W-:Y:S01]  /*7930*/  MOV R5, UR9 ;  /* 0x0000000900057c02 */ /* 0x004fe20008000f00 */
[----:B------:R-:W-:Y:S01]  /*7940*/  IMAD.U32 R4, RZ, RZ, UR8 ;  /* 0x00000008ff047e24 */ /* 0x000fe2000f8e00ff */
[----:B---3--:R-:W-:Y:S01]  /*7950*/  MOV R7, UR7 ;  /* 0x0000000700077c02 */ /* 0x008fe20008000f00 */
[----:B------:R-:W-:Y:S01]  /*7960*/  IMAD.U32 R6, RZ, RZ, UR6 ;  /* 0x00000006ff067e24 */ /* 0x000fe2000f8e00ff */
[----:B-----5:R-:W-:Y:S01]  /*7970*/  MOV R11, UR5 ;  /* 0x00000005000b7c02 */ /* 0x020fe20008000f00 */
[----:B------:R-:W-:Y:S02]  /*7980*/  IMAD.U32 R10, RZ, RZ, UR4 ;  /* 0x00000004ff0a7e24 */ /* 0x000fe4000f8e00ff */
[----:B------:R-:W-:Y:S07]  /*7990*/  LEPC R20, `(.L_x_109) ;  /* 0x000000001014794e */ /* 0x000fee0000000000 */
[----:B-1--4-:R-:W-:Y:S05]  /*79a0*/  CALL.ABS.NOINC R2 ;  /* 0x0000000002007343 */ /* 0x012fea0003c00000 */
.L_x_109:
[----:B------:R-:W-:Y:S01]  /*79b0*/  ISETP.NE.AND P0, PT, R89, RZ, PT ;  /* 0x000000ff5900720c */ /* 0x000fe20003f05270 */
[----:B------:R-:W-:Y:S05]  /*79c0*/  WARPSYNC.ALL ;  /* 0x0000000000007948 */ /* 0x000fea0003800000 */
[----:B------:R-:W-:Y:S01]  /*79d0*/  R2UR UR4, R39 ;  /* 0x00000000270472ca */ /* 0x000fe200000e0000 */
[----:B------:R-:W2:Y:S01]  /*79e0*/  S2UR UR6, SR_CgaCtaId ;  /* 0x00000000000679c3 */ /* 0x000ea20000008800 */
[----:B------:R-:W-:Y:S01]  /*79f0*/  R2UR UR5, R102 ;  /* 0x00000000660572ca */ /* 0x000fe200000e0000 */
[--C-:B----4-:R-:W-:Y:S01]  /*7a00*/  HADD2.F32 R40, -RZ, R48.reuse.H0_H0 ;  /* 0x20000030ff287230 */ /* 0x110fe20000004100 */
[----:B------:R-:W-:Y:S01]  /*7a10*/  BSSY.RECONVERGENT B0, `(.L_x_110) ;  /* 0x0000091000007945 */ /* 0x000fe20003800200 */
[----:B------:R-:W-:Y:S02]  /*7a20*/  HADD2.F32 R42, -RZ, R48.H1_H1 ;  /* 0x30000030ff2a7230 */ /* 0x000fe40000004100 */
[--C-:B------:R-:W-:Y:S02]  /*7a30*/  HADD2.F32 R43, -RZ, R49.reuse.H0_H0 ;  /* 0x20000031ff2b7230 */ /* 0x100fe40000004100 */
[----:B------:R-:W-:Y:S02]  /*7a40*/  HADD2.F32 R44, -RZ, R49.H1_H1 ;  /* 0x30000031ff2c7230 */ /* 0x000fe40000004100 */
[--C-:B------:R-:W-:Y:S02]  /*7a50*/  HADD2.F32 R45, -RZ, R50.reuse.H0_H0 ;  /* 0x20000032ff2d7230 */ /* 0x100fe40000004100 */
[----:B------:R-:W3:Y:S01]  /*7a60*/  LDTM.x32 R4, tmem[UR4+0x20] ;  /* 0x00002004000479ee */ /* 0x000ee200082c0000 */
[----:B------:R-:W-:Y:S01]  /*7a70*/  NOP ;  /* 0x0000000000007918 */ /* 0x000fe20000000000 */
[----:B------:R-:W-:Y:S01]  /*7a80*/  USHF.L.U32 UR4, UR42, 0xd, URZ ;  /* 0x0000000d2a047899 */ /* 0x000fe200080006ff */
[----:B------:R-:W-:Y:S01]  /*7a90*/  HADD2.F32 R46, -RZ, R50.H1_H1 ;  /* 0x30000032ff2e7230 */ /* 0x000fe20000004100 */
[----:B------:R-:W-:Y:S01]  /*7aa0*/  UIADD3 UR5, UPT, UPT, UR5, 0x160, URZ ;  /* 0x0000016005057890 */ /* 0x000fe2000fffe0ff */
[--C-:B------:R-:W-:Y:S02]  /*7ab0*/  HADD2.F32 R47, -RZ, R51.reuse.H0_H0 ;  /* 0x20000033ff2f7230 */ /* 0x100fe40000004100 */
[----:B------:R-:W-:Y:S01]  /*7ac0*/  HADD2.F32 R49, -RZ, R51.H1_H1 ;  /* 0x30000033ff317230 */ /* 0x000fe20000004100 */
[----:B-1----:R-:W-:Y:S01]  /*7ad0*/  IADD3 R114, PT, PT, R107, UR4, RZ ;  /* 0x000000046b727c10 */ /* 0x002fe2000fffe0ff */
[--C-:B------:R-:W-:Y:S02]  /*7ae0*/  HADD2.F32 R48, -RZ, R56.reuse.H0_H0 ;  /* 0x20000038ff307230 */ /* 0x100fe40000004100 */
[----:B------:R-:W-:Y:S01]  /*7af0*/  HADD2.F32 R51, -RZ, R56.H1_H1 ;  /* 0x30000038ff337230 */ /* 0x000fe20000004100 */
[-C--:B------:R-:W-:Y:S01]  /*7b00*/  IADD3 R115, PT, PT, R101, R114.reuse, RZ ;  /* 0x0000007265737210 */ /* 0x080fe20007ffe0ff */
[--C-:B------:R-:W-:Y:S01]  /*7b10*/  HADD2.F32 R50, -RZ, R57.reuse.H0_H0 ;  /* 0x20000039ff327230 */ /* 0x100fe20000004100 */
[----:B------:R-:W-:Y:S01]  /*7b20*/  IADD3 R114, PT, PT, R100, R114, RZ ;  /* 0x0000007264727210 */ /* 0x000fe20007ffe0ff */
[----:B------:R-:W-:Y:S01]  /*7b30*/  HADD2.F32 R52, -RZ, R57.H1_H1 ;  /* 0x30000039ff347230 */ /* 0x000fe20000004100 */
[----:B------:R-:W-:Y:S01]  /*7b40*/  IADD3 R124, PT, PT, R106, R115, RZ ;  /* 0x000000736a7c7210 */ /* 0x000fe20007ffe0ff */
[--C-:B------:R-:W-:Y:S02]  /*7b50*/  HADD2.F32 R53, -RZ, R58.reuse.H0_H0 ;  /* 0x2000003aff357230 */ /* 0x100fe40000004100 */
[----:B------:R-:W-:Y:S02]  /*7b60*/  HADD2.F32 R54, -RZ, R58.H1_H1 ;  /* 0x3000003aff367230 */ /* 0x000fe40000004100 */
[--C-:B------:R-:W-:Y:S02]  /*7b70*/  HADD2.F32 R55, -RZ, R59.reuse.H0_H0 ;  /* 0x2000003bff377230 */ /* 0x100fe40000004100 */
[----:B------:R-:W-:Y:S01]  /*7b80*/  HADD2.F32 R56, -RZ, R59.H1_H1 ;  /* 0x3000003bff387230 */ /* 0x000fe20000004100 */
[----:B--2---:R-:W-:Y:S01]  /*7b90*/  UPRMT UR5, UR6, 0x654, UR5 ;  /* 0x0000065406057896 */ /* 0x004fe20008000005 */
[C---:B---3--:R-:W-:Y:S01]  /*7ba0*/  FMUL R4, R38.reuse, R4 ;  /* 0x0000000426047220 */ /* 0x048fe20000400000 */
[C---:B------:R-:W-:Y:S01]  /*7bb0*/  FMUL R5, R38.reuse, R5 ;  /* 0x0000000526057220 */ /* 0x040fe20000400000 */
[C---:B------:R-:W-:Y:S01]  /*7bc0*/  FMUL R6, R38.reuse, R6 ;  /* 0x0000000626067220 */ /* 0x040fe20000400000 */
[C---:B------:R-:W-:Y:S01]  /*7bd0*/  FMUL R7, R38.reuse, R7 ;  /* 0x0000000726077220 */ /* 0x040fe20000400000 */
[C---:B------:R-:W-:Y:S01]  /*7be0*/  FFMA R4, R41.reuse, R40, R4 ;  /* 0x0000002829047223 */ /* 0x040fe20000000004 */
[C---:B------:R-:W-:Y:S01]  /*7bf0*/  FFMA R5, R41.reuse, R42, R5 ;  /* 0x0000002a29057223 */ /* 0x040fe20000000005 */
[C---:B------:R-:W-:Y:S01]  /*7c00*/  FFMA R6, R41.reuse, R43, R6 ;  /* 0x0000002b29067223 */ /* 0x040fe20000000006 */
[----:B------:R-:W-:Y:S01]  /*7c10*/  FFMA R7, R41, R44, R7 ;  /* 0x0000002c29077223 */ /* 0x000fe20000000007 */
[----:B------:R-:W-:Y:S01]  /*7c20*/  SYNCS.ARRIVE.TRANS64.RED.A1T0 RZ, [UR5], RZ ;  /* 0x000000ffffff79a7 */ /* 0x000fe20008100405 */
[C---:B------:R-:W-:Y:S01]  /*7c30*/  FMUL R8, R38.reuse, R8 ;  /* 0x0000000826087220 */ /* 0x040fe20000400000 */
[----:B------:R-:W-:Y:S01]  /*7c40*/  F2FP.F16.F32.PACK_AB R80, R5, R4 ;  /* 0x000000040550723e */ /* 0x000fe200000000ff */
[C---:B------:R-:W-:Y:S01]  /*7c50*/  FMUL R9, R38.reuse, R9 ;  /* 0x0000000926097220 */ /* 0x040fe20000400000 */
[----:B------:R-:W-:Y:S01]  /*7c60*/  F2FP.F16.F32.PACK_AB R81, R7, R6 ;  /* 0x000000060751723e */ /* 0x000fe200000000ff */
[C---:B------:R-:W-:Y:S01]  /*7c70*/  FFMA R8, R41.reuse, R45, R8 ;  /* 0x0000002d29087223 */ /* 0x040fe20000000008 */
[C---:B------:R-:W-:Y:S01]  /*7c80*/  FMUL R0, R38.reuse, R10 ;  /* 0x0000000a26007220 */ /* 0x040fe20000400000 */
[C---:B------:R-:W-:Y:S01]  /*7c90*/  FFMA R9, R41.reuse, R46, R9 ;  /* 0x0000002e29097223 */ /* 0x040fe20000000009 */
[C---:B------:R-:W-:Y:S01]  /*7ca0*/  FMUL R2, R38.reuse, R11 ;  /* 0x0000000b26027220 */ /* 0x040fe20000400000 */
[C---:B------:R-:W-:Y:S01]  /*7cb0*/  FMUL R3, R38.reuse, R12 ;  /* 0x0000000c26037220 */ /* 0x040fe20000400000 */
[----:B------:R-:W-:Y:S01]  /*7cc0*/  FFMA R0, R41, R47, R0 ;  /* 0x0000002f29007223 */ /* 0x000fe20000000000 */
[C---:B------:R-:W-:Y:S01]  /*7cd0*/  FMUL R10, R38.reuse, R13 ;  /* 0x0000000d260a7220 */ /* 0x040fe20000400000 */
[----:B------:R-:W-:Y:S01]  /*7ce0*/  F2FP.F16.F32.PACK_AB R82, R9, R8 ;  /* 0x000000080952723e */ /* 0x000fe200000000ff */
[C---:B------:R-:W-:Y:S01]  /*7cf0*/  FFMA R2, R41.reuse, R49, R2 ;  /* 0x0000003129027223 */ /* 0x040fe20000000002 */
[C---:B------:R-:W-:Y:S01]  /*7d00*/  FFMA R3, R41.reuse, R48, R3 ;  /* 0x0000003029037223 */ /* 0x040fe20000000003 */
[C---:B------:R-:W-:Y:S01]  /*7d10*/  FFMA R10, R41.reuse, R51, R10 ;  /* 0x00000033290a7223 */ /* 0x040fe2000000000a */
[C---:B------:R-:W-:Y:S01]  /*7d20*/  FMUL R11, R38.reuse, R14 ;  /* 0x0000000e260b7220 */ /* 0x040fe20000400000 */
[C---:B------:R-:W-:Y:S01]  /*7d30*/  FMUL R15, R38.reuse, R15 ;  /* 0x0000000f260f7220 */ /* 0x040fe20000400000 */
[C---:B------:R-:W-:Y:S01]  /*7d40*/  FMUL R12, R38.reuse, R16 ;  /* 0x00000010260c7220 */ /* 0x040fe20000400000 */
[C---:B------:R-:W-:Y:S01]  /*7d50*/  FMUL R13, R38.reuse, R17 ;  /* 0x00000011260d7220 */ /* 0x040fe20000400000 */
[C---:B------:R-:W-:Y:S01]  /*7d60*/  FFMA R11, R41.reuse, R50, R11 ;  /* 0x00000032290b7223 */ /* 0x040fe2000000000b */
[C---:B------:R-:W-:Y:S01]  /*7d70*/  FMUL R14, R38.reuse, R18 ;  /* 0x00000012260e7220 */ /* 0x040fe20000400000 */
[C---:B------:R-:W-:Y:S01]  /*7d80*/  FFMA R15, R41.reuse, R52, R15 ;  /* 0x00000034290f7223 */ /* 0x040fe2000000000f */
[--C-:B------:R-:W-:Y:S02]  /*7d90*/  HADD2.F32 R57, -RZ, R64.reuse.H0_H0 ;  /* 0x20000040ff397230 */ /* 0x100fe40000004100 */
[----:B------:R-:W-:Y:S01]  /*7da0*/  FMUL R19, R38, R19 ;  /* 0x0000001326137220 */ /* 0x000fe20000400000 */
[----:B------:R-:W-:Y:S01]  /*7db0*/  F2FP.F16.F32.PACK_AB R83, R2, R0 ;  /* 0x000000000253723e */ /* 0x000fe200000000ff */
[C---:B------:R-:W-:Y:S01]  /*7dc0*/  FFMA R12, R41.reuse, R53, R12 ;  /* 0x00000035290c7223 */ /* 0x040fe2000000000c */
[----:B------:R-:W-:Y:S02]  /*7dd0*/  HADD2.F32 R58, -RZ, R64.H1_H1 ;  /* 0x30000040ff3a7230 */ /* 0x000fe40000004100 */
[C---:B------:R-:W-:Y:S01]  /*7de0*/  FMUL R16, R38.reuse, R20 ;  /* 0x0000001426107220 */ /* 0x040fe20000400000 */
[C---:B------:R-:W-:Y:S01]  /*7df0*/  FFMA R13, R41.reuse, R54, R13 ;  /* 0x00000036290d7223 */ /* 0x040fe2000000000d */
[----:B------:R1:W-:Y:S01]  /*7e00*/  STS.128 [R107+UR4], R80 ;  /* 0x000000506b007988 */ /* 0x0003e20008000c04 */
[--C-:B------:R-:W-:Y:S02]  /*7e10*/  HADD2.F32 R59, -RZ, R65.reuse.H0_H0 ;  /* 0x20000041ff3b7230 */ /* 0x100fe40000004100 */
[C---:B------:R-:W-:Y:S01]  /*7e20*/  FMUL R17, R38.reuse, R21 ;  /* 0x0000001526117220 */ /* 0x040fe20000400000 */
[C---:B------:R-:W-:Y:S01]  /*7e30*/  FFMA R14, R41.reuse, R55, R14 ;  /* 0x00000037290e7223 */ /* 0x040fe2000000000e */
[----:B------:R-:W-:Y:S02]  /*7e40*/  HADD2.F32 R60, -RZ, R65.H1_H1 ;  /* 0x30000041ff3c7230 */ /* 0x000fe40000004100 */
[C---:B------:R-:W-:Y:S01]  /*7e50*/  FMUL R18, R38.reuse, R22 ;  /* 0x0000001626127220 */ /* 0x040fe20000400000 */
[C---:B------:R-:W-:Y:S01]  /*7e60*/  FFMA R19, R41.reuse, R56, R19 ;  /* 0x0000003829137223 */ /* 0x040fe20000000013 */
        /* <DEDUP_REMOVED lines=13> */
[----:B------:R-:W-:Y:S01]  /*7f40*/  FMUL R27, R38, R27 ;  /* 0x0000001b261b7220 */ /* 0x000fe20000400000 */
[----:B------:R-:W-:Y:S01]  /*7f50*/  F2FP.F16.F32.PACK_AB R100, R10, R3 ;  /* 0x000000030a64723e */ /* 0x000fe200000000ff */
[----:B------:R-:W-:Y:S01]  /*7f60*/  FFMA R20, R41, R61, R20 ;  /* 0x0000003d29147223 */ /* 0x000fe20000000014 */
[----:B------:R-:W-:Y:S01]  /*7f70*/  F2FP.F16.F32.PACK_AB R101, R15, R11 ;  /* 0x0000000b0f65723e */ /* 0x000fe200000000ff */
[----:B------:R-:W-:Y:S01]  /*7f80*/  HADD2.F32 R66, -RZ, R72.H1_H1 ;  /* 0x30000048ff427230 */ /* 0x000fe20000004100 */
[----:B------:R-:W-:Y:S01]  /*7f90*/  F2FP.F16.F32.PACK_AB R102, R13, R12 ;  /* 0x0000000c0d66723e */ /* 0x000fe200000000ff */
[C---:B------:R-:W-:Y:S01]  /*7fa0*/  FMUL R24, R38.reuse, R28 ;  /* 0x0000001c26187220 */ /* 0x040fe20000400000 */
[----:B------:R-:W-:Y:S01]  /*7fb0*/  F2FP.F16.F32.PACK_AB R103, R19, R14 ;  /* 0x0000000e1367723e */ /* 0x000fe200000000ff */
[C---:B------:R-:W-:Y:S01]  /*7fc0*/  FFMA R21, R41.reuse, R62, R21 ;  /* 0x0000003e29157223 */ /* 0x040fe20000000015 */
[--C-:B------:R-:W-:Y:S02]  /*7fd0*/  HADD2.F32 R67, -RZ, R73.reuse.H0_H0 ;  /* 0x20000049ff437230 */ /* 0x100fe40000004100 */
[C---:B------:R-:W-:Y:S01]  /*7fe0*/  FMUL R25, R38.reuse, R29 ;  /* 0x0000001d26197220 */ /* 0x040fe20000400000 */
[C---:B------:R-:W-:Y:S01]  /*7ff0*/  FFMA R22, R41.reuse, R63, R22 ;  /* 0x0000003f29167223 */ /* 0x040fe20000000016 */
[----:B------:R1:W-:Y:S01]  /*8000*/  STS.128 [R115+0x10], R100 ;  /* 0x0000106473007388 */ /* 0x0003e20000000c00 */
        /* <DEDUP_REMOVED lines=40> */
[----:B------:R-:W-:Y:S01]  /*8290*/  R2UR UR11, R110 ;  /* 0x000000006e0b72ca */ /* 0x000fe200000e0000 */
[----:B------:R-:W-:Y:S01]  /*82a0*/  UIADD3 UR9, UPT, UPT, UR41, 0x20, URZ ;  /* 0x0000002029097890 */ /* 0x000fe2000fffe0ff */
[----:B------:R-:W-:Y:S01]  /*82b0*/  R2UR UR12, R108 ;  /* 0x000000006c0c72ca */ /* 0x000fe200000e0000 */
[----:B------:R-:W-:Y:S01]  /*82c0*/  UIADD3 UR8, UPT, UPT, UR49, 0x200, UR4 ;  /* 0x0000020031087890 */ /* 0x000fe2000fffe004 */
[----:B------:R-:W-:Y:S01]  /*82d0*/  R2UR UR13, R109 ;  /* 0x000000006d0d72ca */ /* 0x000fe200000e0000 */
[----:B--2---:R-:W-:Y:S04]  /*82e0*/  UIADD3 UR6, UP0, UPT, UR14, 0x780, URZ ;  /* 0x000007800e067890 */ /* 0x004fe8000ff1e0ff */
[----:B------:R-:W-:Y:S09]  /*82f0*/  UIADD3.X UR7, UPT, UPT, URZ, UR15, URZ, UP0, !UPT ;  /* 0x0000000fff077290 */ /* 0x000ff200087fe4ff */
[----:B------:R2:W-:Y:S02]  /*8300*/  UTMASTG.5D.IM2COL [UR8], [UR6] ;  /* 0x00000008060073b5 */ /* 0x0005e40008060000 */
[----:B--2---:R0:W-:Y:S02]  /*8310*/  UTMACMDFLUSH ;  /* 0x00000000000079b7 */ /* 0x0041e40000000000 */
.L_x_111:
[----:B------:R-:W-:Y:S05]  /*8320*/  BSYNC.RECONVERGENT B0 ;  /* 0x0000000000007941 */ /* 0x000fea0003800200 */
.L_x_110:
[----:B------:R-:W-:Y:S01]  /*8330*/  MOV R0, UR40 ;  /* 0x0000002800007c02 */ /* 0x000fe20008000f00 */
[----:B------:R-:W-:Y:S01]  /*8340*/  UIADD3 UR4, UPT, UPT, UR42, 0x1, URZ ;  /* 0x000000012a047890 */ /* 0x000fe2000fffe0ff */
[----:B------:R-:W-:Y:S05]  /*8350*/  BSSY.RECONVERGENT B0, `(.L_x_112) ;  /* 0x0000005000007945 */ /* 0x000fea0003800200 */
[----:B------:R-:W-:Y:S02]  /*8360*/  MOV R2, UR4 ;  /* 0x0000000400027c02 */ /* 0x000fe40008000f00 */
[----:B------:R-:W-:Y:S01]  /*8370*/  MOV R46, UR4 ;  /* 0x00000004002e7c02 */ /* 0x000fe20008000f00 */
[----:B------:R-:W-:Y:S05]  /*8380*/  @P0 BRA `(.L_x_113) ;  /* 0x0000000000040947 */ /* 0x000fea0003800000 */
[----:B------:R-:W-:Y:S04]  /*8390*/  DEPBAR.LE SB0, 0x1 ;  /* 0x000080400000791a */ /* 0x000fe80000000000 */
.L_x_113:
[----:B------:R-:W-:Y:S05]  /*83a0*/  BSYNC.RECONVERGENT B0 ;  /* 0x0000000000007941 */ /* 0x000fea0003800200 */
.L_x_112:
[----:B------:R-:W-:Y:S01]  /*83b0*/  BAR.SYNC.DEFER_BLOCKING 0x1, 0x80 ;  /* 0x0042000000007b1d */ /* 0x000fe20000010000 */
[----:B------:R-:W-:Y:S01]  /*83c0*/  ISETP.NE.AND P0, PT, R2, 0x3, PT ;  /* 0x000000030200780c */ /* 0x000fe20003f05270 */
[----:B------:R-:W-:Y:S03]  /*83d0*/  UISETP.NE.AND UP0, UPT, UR51, -0x2, UPT ;  /* 0xfffffffe3300788c */ /* 0x000fe6000bf05270 */
[----:B------:R-:W-:Y:S01]  /*83e0*/  ISETP.EQ.XOR P1, PT, R0, 0x3, !P0 ;  /* 0x000000030000780c */ /* 0x000fe20004722a70 */
[----:B------:R-:W-:Y:S01]  /*83f0*/  VIADD R0, R36, 0x1 ;  /* 0x0000000124007836 */ /* 0x000fe20000000000 */
[----:B------:R-:W-:Y:S02]  /*8400*/  SEL R46, R46, RZ, P0 ;  /* 0x000000ff2e2e7207 */ /* 0x000fe40000000000 */
[----:B------:R-:W-:Y:S04]  /*8410*/  SEL R3, RZ, 0x1, !P1 ;  /* 0x00000001ff037807 */ /* 0x000fe80004800000 */
[----:B------:R-:W-:Y:S01]  /*8420*/  LOP3.LUT R88, R88, R3, RZ, 0x3c, !PT ;  /* 0x0000000358587212 */ /* 0x000fe200078e3cff */
[----:B------:R-:W-:Y:S06]  /*8430*/  BRA.U !UP0, `(.L_x_114) ;  /* 0x00000001082c7547 */ /* 0x000fec000b800000 */
[----:B------:R-:W-:Y:S01]  /*8440*/  ISETP.NE.AND P2, PT, R113, RZ, PT ;  /* 0x000000ff7100720c */ /* 0x000fe20003f45270 */
[----:B------:R-:W2:Y:S01]  /*8450*/  S2R R2, SR_CgaCtaId ;  /* 0x0000000000027919 */ /* 0x000ea20000008800 */
[----:B------:R-:W-:Y:S11]  /*8460*/  IMAD.U32 R3, RZ, RZ, UR52 ;  /* 0x00000034ff037e24 */ /* 0x000ff6000f8e00ff */
        /* <DEDUP_REMOVED lines=8> */
.L_x_114:
[----:B------:R-:W-:Y:S01]  /*84f0*/  R2UR UR5, R84 ;  /* 0x00000000540572ca */ /* 0x000fe200000e0000 */
[----:B------:R-:W-:Y:S01]  /*8500*/  UISETP.NE.AND UP0, UPT, UR55, URZ, UPT ;  /* 0x000000ff3700728c */ /* 0x000fe2000bf05270 */
[----:B------:R-:W-:Y:S01]  /*8510*/  R2UR UR4, R85 ;  /* 0x00000000550472ca */ /* 0x000fe200000e0000 */
[----:B------:R-:W-:Y:S01]  /*8520*/  IMAD.MOV.U32 R17, RZ, RZ, R105 ;  /* 0x000000ffff117224 */ /* 0x000fe200078e0069 */
[----:B------:R-:W-:Y:S01]  /*8530*/  ISETP.NE.AND P0, PT, R0, 0x2, PT ;  /* 0x000000020000780c */ /* 0x000fe20003f05270 */
[----:B------:R-:W-:Y:S01]  /*8540*/  UIADD3 UR51, UPT, UPT, UR51, 0x2, URZ ;  /* 0x0000000233337890 */ /* 0x000fe2000fffe0ff */
[----:B------:R-:W-:Y:S02]  /*8550*/  LOP3.LUT R86, R86, 0x1, RZ, 0x3c, !PT ;  /* 0x0000000156567812 */ /* 0x000fe400078e3cff */
[----:B--2---:R-:W-:Y:S02]  /*8560*/  SEL R2, RZ, 0x1, P0 ;  /* 0x00000001ff027807 */ /* 0x004fe40000000000 */
[----:B------:R-:W-:Y:S02]  /*8570*/  SEL R36, R0, RZ, P0 ;  /* 0x000000ff00247207 */ /* 0x000fe40000000000 */
[----:B------:R-:W-:Y:S01]  /*8580*/  LOP3.LUT R87, R87, R2, RZ, 0x3c, !PT ;  /* 0x0000000257577212 */ /* 0x000fe200078e3cff */
[----:B------:R-:W-:Y:S02]  /*8590*/  UIADD3 UR22, UPT, UPT, UR36, UR5, URZ ;  /* 0x0000000524167290 */ /* 0x000fe4000fffe0ff */
[----:B------:R-:W-:Y:S01]  /*85a0*/  UIADD3 UR50, UPT, UPT, UR37, UR4, URZ ;  /* 0x0000000425327290 */ /* 0x000fe2000fffe0ff */
[----:B------:R-:W-:Y:S11]  /*85b0*/  BRA.U UP0, `(.L_x_115) ;  /* 0xffffffd500247547 */ /* 0x000ff6000b83ffff */
[----:B------:R-:W-:-:S13]  /*85c0*/  ISETP.NE.AND P1, PT, R98, RZ, PT ;  /* 0x000000ff6200720c */ /* 0x000fda0003f25270 */
[----:B------:R-:W-:Y:S05]  /*85d0*/  @!P1 BRA `(.L_x_116) ;  /* 0x0000000000489947 */ /* 0x000fea0003800000 */
[----:B------:R-:W2:Y:S02]  /*85e0*/  LDCU.64 UR4, c[0x0][0x990] ;  /* 0x00013200ff0477ac */ /* 0x000ea40008000a00 */
[----:B--2---:R-:W-:-:S04]  /*85f0*/  UISETP.NE.U32.AND UP0, UPT, UR4, URZ, UPT ;  /* 0x000000ff0400728c */ /* 0x004fc8000bf05070 */
[----:B------:R-:W-:-:S09]  /*8600*/  UISETP.NE.AND.EX UP0, UPT, UR5, URZ, UPT, UP0 ;  /* 0x000000ff0500728c */ /* 0x000fd2000bf05300 */
[----:B------:R-:W-:Y:S05]  /*8610*/  BRA.U UP0, `(.L_x_117) ;  /* 0x00000001000c7547 */ /* 0x000fea000b800000 */
[----:B------:R-:W-:-:S13]  /*8620*/  FSETP.NEU.AND P0, PT, R41, RZ, PT ;  /* 0x000000ff2900720b */ /* 0x000fda0003f0d000 */
[----:B------:R-:W-:Y:S05]  /*8630*/  @!P0 EXIT ;  /* 0x000000000000894d */ /* 0x000fea0003800000 */
[----:B------:R-:W-:Y:S05]  /*8640*/  BRA `(.L_x_116) ;  /* 0x00000000002c7947 */ /* 0x000fea0003800000 */
.L_x_117:
[----:B------:R-:W-:Y:S01]  /*8650*/  ISETP.NE.AND P0, PT, R112, RZ, PT ;  /* 0x000000ff7000720c */ /* 0x000fe20003f05270 */
[----:B------:R-:W-:-:S12]  /*8660*/  BSSY.RECONVERGENT B0, `(.L_x_116) ;  /* 0x0000009000007945 */ /* 0x000fd80003800200 */
[----:B------:R-:W-:Y:S05]  /*8670*/  @P0 BRA `(.L_x_118) ;  /* 0x0000000000140947 */ /* 0x000fea0003800000 */
[----:B------:R-:W2:Y:S02]  /*8680*/  LDCU.64 UR4, c[0x0][0x988] ;  /* 0x00013100ff0477ac */ /* 0x000ea40008000a00 */
[----:B--2---:R-:W-:-:S04]  /*8690*/  ISETP.NE.U32.AND P0, PT, RZ, UR4, PT ;  /* 0x00000004ff007c0c */ /* 0x004fc8000bf05070 */
[----:B------:R-:W-:-:S13]  /*86a0*/  ISETP.NE.AND.EX P0, PT, RZ, UR5, PT, P0 ;  /* 0x00000005ff007c0c */ /* 0x000fda000bf05300 */
[----:B------:R-:W-:Y:S05]  /*86b0*/  @!P0 EXIT ;  /* 0x000000000000894d */ /* 0x000fea0003800000 */
[----:B------:R-:W-:Y:S05]  /*86c0*/  BRA `(.L_x_119) ;  /* 0x0000000000087947 */ /* 0x000fea0003800000 */
.L_x_118:
[----:B------:R-:W-:-:S13]  /*86d0*/  FSETP.NEU.AND P0, PT, R41, RZ, PT ;  /* 0x000000ff2900720b */ /* 0x000fda0003f0d000 */
[----:B------:R-:W-:Y:S05]  /*86e0*/  @!P0 EXIT ;  /* 0x000000000000894d */ /* 0x000fea0003800000 */
.L_x_119:
[----:B------:R-:W-:Y:S05]  /*86f0*/  BSYNC.RECONVERGENT B0 ;  /* 0x0000000000007941 */ /* 0x000fea0003800200 */
.L_x_116:
[----:B------:R-:W2:Y:S01]  /*8700*/  S2UR UR5, SR_CgaCtaId ;  /* 0x00000000000579c3 */ /* 0x000ea20000008800 */
[----:B------:R-:W-:Y:S01]  /*8710*/  ULEA UR4, UR52, UR49, 0x3 ;  /* 0x0000003134047291 */ /* 0x000fe2000f8e18ff */
[----:B------:R-:W-:-:S04]  /*8720*/  DEPBAR.LE SB0, 0x0 ;  /* 0x000080000000791a */ /* 0x000fc80000000000 */
[----:B------:R-:W-:-:S04]  /*8730*/  UIADD3 UR4, UPT, UPT, UR4, 0x118, URZ ;  /* 0x0000011804047890 */ /* 0x000fc8000fffe0ff */
[----:B--2---:R-:W-:-:S09]  /*8740*/  UPRMT UR4, UR5, 0x654, UR4 ;  /* 0x0000065405047896 */ /* 0x004fd20008000004 */
[----:B------:R-:W-:Y:S01]  /*8750*/  SYNCS.ARRIVE.TRANS64.RED.A1T0 RZ, [UR4], RZ ;  /* 0x000000ffffff79a7 */ /* 0x000fe20008100404 */
[----:B------:R-:W-:Y:S05]  /*8760*/  EXIT ;  /* 0x000000000000794d */ /* 0x000fea0003800000 */
.L_x_20:
[----:B------:R-:W-:Y:S07]  /*8770*/  MOV R0, UR9 ;  /* 0x0000000900007c02 */ /* 0x000fee0008000f00 */
.L_x_120:
[----:B--2---:R2:W3:Y:S02]  /*8780*/  SYNCS.PHASECHK.TRANS64.TRYWAIT P0, [R0+URZ+0x80], R5 ;  /* 0x00008005000075a7 */ /* 0x0044e400080011ff */
[----:B---3--:R-:W-:Y:S05]  /*8790*/  @!P0 NANOSLEEP.SYNCS 0x989680 ;  /* 0x009896800000895d */ /* 0x008fea0003900000 */
[----:B------:R-:W3:Y:S02]  /*87a0*/  @!P0 SYNCS.PHASECHK.TRANS64 P0, [R0+URZ+0x80], R5 ;  /* 0x00008005000085a7 */ /* 0x000ee400080010ff */
[----:B---3--:R-:W-:Y:S05]  /*87b0*/  @!P0 BRA `(.L_x_120) ;  /* 0xfffffffc00f08947 */ /* 0x008fea000383ffff */
[----:B------:R-:W-:Y:S05]  /*87c0*/  BRA `(.L_x_19) ;  /* 0xffffff9000947947 */ /* 0x000fea000383ffff */
.L_x_26:
[----:B------:R-:W-:Y:S07]  /*87d0*/  MOV R0, UR9 ;  /* 0x0000000900007c02 */ /* 0x000fee0008000f00 */
.L_x_121:
[----:B--2---:R2:W4:Y:S02]  /*87e0*/  SYNCS.PHASECHK.TRANS64.TRYWAIT P0, [R0+URZ+0x80], R5 ;  /* 0x00008005000075a7 */ /* 0x00452400080011ff */
[----:B----4-:R-:W-:Y:S05]  /*87f0*/  @!P0 NANOSLEEP.SYNCS 0x989680 ;  /* 0x009896800000895d */ /* 0x010fea0003900000 */
[----:B------:R-:W4:Y:S02]  /*8800*/  @!P0 SYNCS.PHASECHK.TRANS64 P0, [R0+URZ+0x80], R5 ;  /* 0x00008005000085a7 */ /* 0x000f2400080010ff */
[----:B----4-:R-:W-:Y:S05]  /*8810*/  @!P0 BRA `(.L_x_121) ;  /* 0xfffffffc00f08947 */ /* 0x010fea000383ffff */
[----:B------:R-:W-:Y:S05]  /*8820*/  BRA `(.L_x_25) ;  /* 0xffffff9800247947 */ /* 0x000fea000383ffff */
.L_x_30:
[----:B------:R-:W-:-:S07]  /*8830*/  MOV R0, UR30 ;  /* 0x0000001e00007c02 */ /* 0x000fce0008000f00 */
.L_x_122:
[----:B-1----:R1:W2:Y:S02]  /*8840*/  SYNCS.PHASECHK.TRANS64.TRYWAIT P0, [R0+URZ+0x140], R3 ;  /* 0x00014003000075a7 */ /* 0x0022a400080011ff */
[----:B--2---:R-:W-:Y:S05]  /*8850*/  @!P0 NANOSLEEP.SYNCS 0x989680 ;  /* 0x009896800000895d */ /* 0x004fea0003900000 */
[----:B------:R-:W2:Y:S02]  /*8860*/  @!P0 SYNCS.PHASECHK.TRANS64 P0, [R0+URZ+0x140], R3 ;  /* 0x00014003000085a7 */ /* 0x000ea400080010ff */
[----:B--2---:R-:W-:Y:S05]  /*8870*/  @!P0 BRA `(.L_x_122) ;  /* 0xfffffffc00f08947 */ /* 0x004fea000383ffff */
[----:B------:R-:W-:Y:S05]  /*8880*/  BRA `(.L_x_123) ;  /* 0xffffff9800f47947 */ /* 0x000fea000383ffff */
.L_x_34:
[----:B------:R-:W-:-:S07]  /*8890*/  MOV R0, UR4 ;  /* 0x0000000400007c02 */ /* 0x000fce0008000f00 */
.L_x_124:
[----:B-1----:R1:W2:Y:S02]  /*88a0*/  SYNCS.PHASECHK.TRANS64.TRYWAIT P0, [R0+URZ], R3 ;  /* 0x00000003000075a7 */ /* 0x0022a400080011ff */
[----:B--2---:R-:W-:Y:S05]  /*88b0*/  @!P0 NANOSLEEP.SYNCS 0x989680 ;  /* 0x009896800000895d */ /* 0x004fea0003900000 */
[----:B------:R-:W2:Y:S02]  /*88c0*/  @!P0 SYNCS.PHASECHK.TRANS64 P0, [R0+URZ], R3 ;  /* 0x00000003000085a7 */ /* 0x000ea400080010ff */
[----:B--2---:R-:W-:Y:S05]  /*88d0*/  @!P0 BRA `(.L_x_124) ;  /* 0xfffffffc00f08947 */ /* 0x004fea000383ffff */
[----:B------:R-:W-:Y:S05]  /*88e0*/  BRA `(.L_x_125) ;  /* 0xffffffa0008c7947 */ /* 0x000fea000383ffff */
.L_x_35:
[----:B------:R-:W-:-:S07]  /*88f0*/  MOV R0, UR5 ;  /* 0x0000000500007c02 */ /* 0x000fce0008000f00 */
.L_x_126:
[----:B-1----:R1:W2:Y:S02]  /*8900*/  SYNCS.PHASECHK.TRANS64.TRYWAIT P0, [R0+URZ], R3 ;  /* 0x00000003000075a7 */ /* 0x0022a400080011ff */
[----:B--2---:R-:W-:Y:S05]  /*8910*/  @!P0 NANOSLEEP.SYNCS 0x989680 ;  /* 0x009896800000895d */ /* 0x004fea0003900000 */
[----:B------:R-:W2:Y:S02]  /*8920*/  @!P0 SYNCS.PHASECHK.TRANS64 P0, [R0+URZ], R3 ;  /* 0x00000003000085a7 */ /* 0x000ea400080010ff */
[----:B--2---:R-:W-:Y:S05]  /*8930*/  @!P0 BRA `(.L_x_126) ;  /* 0xfffffffc00f08947 */ /* 0x004fea000383ffff */
[----:B------:R-:W-:Y:S05]  /*8940*/  BRA `(.L_x_127) ;  /* 0xffffffa0009c7947 */ /* 0x000fea000383ffff */
.L_x_36:
[----:B------:R-:W-:-:S07]  /*8950*/  MOV R0, UR5 ;  /* 0x0000000500007c02 */ /* 0x000fce0008000f00 */
.L_x_128:
[----:B-1----:R1:W2:Y:S02]  /*8960*/  SYNCS.PHASECHK.TRANS64.TRYWAIT P0, [R0+URZ], R3 ;  /* 0x00000003000075a7 */ /* 0x0022a400080011ff */
[----:B--2---:R-:W-:Y:S05]  /*8970*/  @!P0 NANOSLEEP.SYNCS 0x989680 ;  /* 0x009896800000895d */ /* 0x004fea0003900000 */
[----:B------:R-:W2:Y:S02]  /*8980*/  @!P0 SYNCS.PHASECHK.TRANS64 P0, [R0+URZ], R3 ;  /* 0x00000003000085a7 */ /* 0x000ea400080010ff */
[----:B--2---:R-:W-:Y:S05]  /*8990*/  @!P0 BRA `(.L_x_128) ;  /* 0xfffffffc00f08947 */ /* 0x004fea000383ffff */
[----:B------:R-:W-:Y:S05]  /*89a0*/  BRA `(.L_x_129) ;  /* 0xffffffa000ac7947 */ /* 0x000fea000383ffff */
.L_x_37:
[----:B------:R-:W-:-:S07]  /*89b0*/  MOV R0, UR5 ;  /* 0x0000000500007c02 */ /* 0x000fce0008000f00 */
.L_x_130:
[----:B-1----:R1:W2:Y:S02]  /*89c0*/  SYNCS.PHASECHK.TRANS64.TRYWAIT P0, [R0+URZ], R3 ;  /* 0x00000003000075a7 */ /* 0x0022a400080011ff */
[----:B--2---:R-:W-:Y:S05]  /*89d0*/  @!P0 NANOSLEEP.SYNCS 0x989680 ;  /* 0x009896800000895d */ /* 0x004fea0003900000 */
[----:B------:R-:W2:Y:S02]  /*89e0*/  @!P0 SYNCS.PHASECHK.TRANS64 P0, [R0+URZ], R3 ;  /* 0x00000003000085a7 */ /* 0x000ea400080010ff */
[----:B--2---:R-:W-:Y:S05]  /*89f0*/  @!P0 BRA `(.L_x_130) ;  /* 0xfffffffc00f08947 */ /* 0x004fea000383ffff */
[----:B------:R-:W-:Y:S05]  /*8a00*/  BRA `(.L_x_131) ;  /* 0xffffffa000bc7947 */ /* 0x000fea000383ffff */
.L_x_38:
[----:B------:R-:W-:-:S07]  /*8a10*/  MOV R0, UR5 ;  /* 0x0000000500007c02 */ /* 0x000fce0008000f00 */
.L_x_132:
[----:B-1----:R1:W2:Y:S02]  /*8a20*/  SYNCS.PHASECHK.TRANS64.TRYWAIT P0, [R0+URZ], R3 ;  /* 0x00000003000075a7 */ /* 0x0022a400080011ff */
[----:B--2---:R-:W-:Y:S05]  /*8a30*/  @!P0 NANOSLEEP.SYNCS 0x989680 ;  /* 0x009896800000895d */ /* 0x004fea0003900000 */
[----:B------:R-:W2:Y:S02]  /*8a40*/  @!P0 SYNCS.PHASECHK.TRANS64 P0, [R0+URZ], R3 ;  /* 0x00000003000085a7 */ /* 0x000ea400080010ff */
[----:B--2---:R-:W-:Y:S05]  /*8a50*/  @!P0 BRA `(.L_x_132) ;  /* 0xfffffffc00f08947 */ /* 0x004fea000383ffff */
[----:B------:R-:W-:Y:S05]  /*8a60*/  BRA `(.L_x_133) ;  /* 0xffffffa000cc7947 */ /* 0x000fea000383ffff */
.L_x_39:
[----:B------:R-:W-:-:S07]  /*8a70*/  MOV R0, UR5 ;  /* 0x0000000500007c02 */ /* 0x000fce0008000f00 */
.L_x_134:
[----:B-1----:R1:W2:Y:S02]  /*8a80*/  SYNCS.PHASECHK.TRANS64.TRYWAIT P0, [R0+URZ], R3 ;  /* 0x00000003000075a7 */ /* 0x0022a400080011ff */
[----:B--2---:R-:W-:Y:S05]  /*8a90*/  @!P0 NANOSLEEP.SYNCS 0x989680 ;  /* 0x009896800000895d */ /* 0x004fea0003900000 */
[----:B------:R-:W2:Y:S02]  /*8aa0*/  @!P0 SYNCS.PHASECHK.TRANS64 P0, [R0+URZ], R3 ;  /* 0x00000003000085a7 */ /* 0x000ea400080010ff */
[----:B--2---:R-:W-:Y:S05]  /*8ab0*/  @!P0 BRA `(.L_x_134) ;  /* 0xfffffffc00f08947 */ /* 0x004fea000383ffff */
[----:B------:R-:W-:Y:S05]  /*8ac0*/  BRA `(.L_x_135) ;  /* 0xffffffa000dc7947 */ /* 0x000fea000383ffff */
.L_x_40:
[----:B------:R-:W-:-:S07]  /*8ad0*/  MOV R0, UR5 ;  /* 0x0000000500007c02 */ /* 0x000fce0008000f00 */
.L_x_136:
[----:B-1----:R1:W2:Y:S02]  /*8ae0*/  SYNCS.PHASECHK.TRANS64.TRYWAIT P0, [R0+URZ], R3 ;  /* 0x00000003000075a7 */ /* 0x0022a400080011ff */
[----:B--2---:R-:W-:Y:S05]  /*8af0*/  @!P0 NANOSLEEP.SYNCS 0x989680 ;  /* 0x009896800000895d */ /* 0x004fea0003900000 */
[----:B------:R-:W2:Y:S02]  /*8b00*/  @!P0 SYNCS.PHASECHK.TRANS64 P0, [R0+URZ], R3 ;  /* 0x00000003000085a7 */ /* 0x000ea400080010ff */
[----:B--2---:R-:W-:Y:S05]  /*8b10*/  @!P0 BRA `(.L_x_136) ;  /* 0xfffffffc00f08947 */ /* 0x004fea000383ffff */
[----:B------:R-:W-:Y:S05]  /*8b20*/  BRA `(.L_x_137) ;  /* 0xffffffa000ec7947 */ /* 0x000fea000383ffff */
.L_x_41:
[----:B------:R-:W-:-:S07]  /*8b30*/  MOV R0, UR5 ;  /* 0x0000000500007c02 */ /* 0x000fce0008000f00 */
.L_x_138:
[----:B-1----:R1:W2:Y:S02]  /*8b40*/  SYNCS.PHASECHK.TRANS64.TRYWAIT P0, [R0+URZ], R3 ;  /* 0x00000003000075a7 */ /* 0x0022a400080011ff */
[----:B--2---:R-:W-:Y:S05]  /*8b50*/  @!P0 NANOSLEEP.SYNCS 0x989680 ;  /* 0x009896800000895d */ /* 0x004fea0003900000 */
[----:B------:R-:W2:Y:S02]  /*8b60*/  @!P0 SYNCS.PHASECHK.TRANS64 P0, [R0+URZ], R3 ;  /* 0x00000003000085a7 */ /* 0x000ea400080010ff */
[----:B--2---:R-:W-:Y:S05]  /*8b70*/  @!P0 BRA `(.L_x_138) ;  /* 0xfffffffc00f08947 */ /* 0x004fea000383ffff */
[----:B------:R-:W-:Y:S05]  /*8b80*/  BRA `(.L_x_139) ;  /* 0xffffffa000fc7947 */ /* 0x000fea000383ffff */
.L_x_42:
[----:B------:R-:W-:-:S07]  /*8b90*/  MOV R0, UR5 ;  /* 0x0000000500007c02 */ /* 0x000fce0008000f00 */
.L_x_140:
[----:B-1----:R1:W2:Y:S02]  /*8ba0*/  SYNCS.PHASECHK.TRANS64.TRYWAIT P0, [R0+URZ], R3 ;  /* 0x00000003000075a7 */ /* 0x0022a400080011ff */
[----:B--2---:R-:W-:Y:S05]  /*8bb0*/  @!P0 NANOSLEEP.SYNCS 0x989680 ;  /* 0x009896800000895d */ /* 0x004fea0003900000 */
[----:B------:R-:W2:Y:S02]  /*8bc0*/  @!P0 SYNCS.PHASECHK.TRANS64 P0, [R0+URZ], R3 ;  /* 0x00000003000085a7 */ /* 0x000ea400080010ff */
[----:B--2---:R-:W-:Y:S05]  /*8bd0*/  @!P0 BRA `(.L_x_140) ;  /* 0xfffffffc00f08947 */ /* 0x004fea000383ffff */
[----:B------:R-:W-:Y:S05]  /*8be0*/  BRA `(.L_x_141) ;  /* 0xffffffa4000c7947 */ /* 0x000fea000383ffff */
.L_x_43:
[----:B------:R-:W-:-:S07]  /*8bf0*/  MOV R0, UR5 ;  /* 0x0000000500007c02 */ /* 0x000fce0008000f00 */
.L_x_142:
[----:B-1----:R1:W2:Y:S02]  /*8c00*/  SYNCS.PHASECHK.TRANS64.TRYWAIT P0, [R0+URZ], R3 ;  /* 0x00000003000075a7 */ /* 0x0022a400080011ff */
[----:B--2---:R-:W-:Y:S05]  /*8c10*/  @!P0 NANOSLEEP.SYNCS 0x989680 ;  /* 0x009896800000895d */ /* 0x004fea0003900000 */
[----:B------:R-:W2:Y:S02]  /*8c20*/  @!P0 SYNCS.PHASECHK.TRANS64 P0, [R0+URZ], R3 ;  /* 0x00000003000085a7 */ /* 0x000ea400080010ff */
[----:B--2---:R-:W-:Y:S05]  /*8c30*/  @!P0 BRA `(.L_x_142) ;  /* 0xfffffffc00f08947 */ /* 0x004fea000383ffff */
[----:B------:R-:W-:Y:S05]  /*8c40*/  BRA `(.L_x_143) ;  /* 0xffffffa4001c7947 */ /* 0x000fea000383ffff */
.L_x_44:
[----:B------:R-:W-:-:S07]  /*8c50*/  MOV R0, UR5 ;  /* 0x0000000500007c02 */ /* 0x000fce0008000f00 */
.L_x_144:
[----:B-1----:R1:W2:Y:S02]  /*8c60*/  SYNCS.PHASECHK.TRANS64.TRYWAIT P0, [R0+URZ], R3 ;  /* 0x00000003000075a7 */ /* 0x0022a400080011ff */
[----:B--2---:R-:W-:Y:S05]  /*8c70*/  @!P0 NANOSLEEP.SYNCS 0x989680 ;  /* 0x009896800000895d */ /* 0x004fea0003900000 */
[----:B------:R-:W2:Y:S02]  /*8c80*/  @!P0 SYNCS.PHASECHK.TRANS64 P0, [R0+URZ], R3 ;  /* 0x00000003000085a7 */ /* 0x000ea400080010ff */
[----:B--2---:R-:W-:Y:S05]  /*8c90*/  @!P0 BRA `(.L_x_144) ;  /* 0xfffffffc00f08947 */ /* 0x004fea000383ffff */
[----:B------:R-:W-:Y:S05]  /*8ca0*/  BRA `(.L_x_145) ;  /* 0xffffffa4002c7947 */ /* 0x000fea000383ffff */
.L_x_45:
[----:B------:R-:W-:-:S07]  /*8cb0*/  MOV R0, UR5 ;  /* 0x0000000500007c02 */ /* 0x000fce0008000f00 */
.L_x_146:
[----:B-1----:R1:W2:Y:S02]  /*8cc0*/  SYNCS.PHASECHK.TRANS64.TRYWAIT P0, [R0+URZ], R3 ;  /* 0x00000003000075a7 */ /* 0x0022a400080011ff */
[----:B--2---:R-:W-:Y:S05]  /*8cd0*/  @!P0 NANOSLEEP.SYNCS 0x989680 ;  /* 0x009896800000895d */ /* 0x004fea0003900000 */
[----:B------:R-:W2:Y:S02]  /*8ce0*/  @!P0 SYNCS.PHASECHK.TRANS64 P0, [R0+URZ], R3 ;  /* 0x00000003000085a7 */ /* 0x000ea400080010ff */
[----:B--2---:R-:W-:Y:S05]  /*8cf0*/  @!P0 BRA `(.L_x_146) ;  /* 0xfffffffc00f08947 */ /* 0x004fea000383ffff */
[----:B------:R-:W-:Y:S05]  /*8d00*/  BRA `(.L_x_147) ;  /* 0xffffffa4003c7947 */ /* 0x000fea000383ffff */
.L_x_46:
[----:B------:R-:W-:-:S07]  /*8d10*/  MOV R0, UR5 ;  /* 0x0000000500007c02 */ /* 0x000fce0008000f00 */
.L_x_148:
[----:B-1----:R1:W2:Y:S02]  /*8d20*/  SYNCS.PHASECHK.TRANS64.TRYWAIT P0, [R0+URZ], R3 ;  /* 0x00000003000075a7 */ /* 0x0022a400080011ff */
[----:B--2---:R-:W-:Y:S05]  /*8d30*/  @!P0 NANOSLEEP.SYNCS 0x989680 ;  /* 0x009896800000895d */ /* 0x004fea0003900000 */
[----:B------:R-:W2:Y:S02]  /*8d40*/  @!P0 SYNCS.PHASECHK.TRANS64 P0, [R0+URZ], R3 ;  /* 0x00000003000085a7 */ /* 0x000ea400080010ff */
[----:B--2---:R-:W-:Y:S05]  /*8d50*/  @!P0 BRA `(.L_x_148) ;  /* 0xfffffffc00f08947 */ /* 0x004fea000383ffff */
[----:B------:R-:W-:Y:S05]  /*8d60*/  BRA `(.L_x_149) ;  /* 0xffffffa4004c7947 */ /* 0x000fea000383ffff */
.L_x_47:
[----:B------:R-:W-:-:S07]  /*8d70*/  MOV R0, UR5 ;  /* 0x0000000500007c02 */ /* 0x000fce0008000f00 */
.L_x_150:
[----:B-1----:R1:W2:Y:S02]  /*8d80*/  SYNCS.PHASECHK.TRANS64.TRYWAIT P0, [R0+URZ], R3 ;  /* 0x00000003000075a7 */ /* 0x0022a400080011ff */
[----:B--2---:R-:W-:Y:S05]  /*8d90*/  @!P0 NANOSLEEP.SYNCS 0x989680 ;  /* 0x009896800000895d */ /* 0x004fea0003900000 */
[----:B------:R-:W2:Y:S02]  /*8da0*/  @!P0 SYNCS.PHASECHK.TRANS64 P0, [R0+URZ], R3 ;  /* 0x00000003000085a7 */ /* 0x000ea400080010ff */
[----:B--2---:R-:W-:Y:S05]  /*8db0*/  @!P0 BRA `(.L_x_150) ;  /* 0xfffffffc00f08947 */ /* 0x004fea000383ffff */
[----:B------:R-:W-:Y:S05]  /*8dc0*/  BRA `(.L_x_151) ;  /* 0xffffffa4005c7947 */ /* 0x000fea000383ffff */
.L_x_48:
[----:B------:R-:W-:-:S07]  /*8dd0*/  MOV R0, UR5 ;  /* 0x0000000500007c02 */ /* 0x000fce0008000f00 */
.L_x_152:
[----:B-1----:R1:W2:Y:S02]  /*8de0*/  SYNCS.PHASECHK.TRANS64.TRYWAIT P0, [R0+URZ], R3 ;  /* 0x00000003000075a7 */ /* 0x0022a400080011ff */
[----:B--2---:R-:W-:Y:S05]  /*8df0*/  @!P0 NANOSLEEP.SYNCS 0x989680 ;  /* 0x009896800000895d */ /* 0x004fea0003900000 */
[----:B------:R-:W2:Y:S02]  /*8e00*/  @!P0 SYNCS.PHASECHK.TRANS64 P0, [R0+URZ], R3 ;  /* 0x00000003000085a7 */ /* 0x000ea400080010ff */
[----:B--2---:R-:W-:Y:S05]  /*8e10*/  @!P0 BRA `(.L_x_152) ;  /* 0xfffffffc00f08947 */ /* 0x004fea000383ffff */
[----:B------:R-:W-:Y:S05]  /*8e20*/  BRA `(.L_x_153) ;  /* 0xffffffa4006c7947 */ /* 0x000fea000383ffff */
.L_x_51:
[----:B------:R-:W-:-:S07]  /*8e30*/  MOV R4, UR4 ;  /* 0x0000000400047c02 */ /* 0x000fce0008000f00 */
.L_x_154:
[----:B--2---:R2:W3:Y:S02]  /*8e40*/  SYNCS.PHASECHK.TRANS64.TRYWAIT P1, [R4+URZ+0x148], R7 ;  /* 0x00014807040075a7 */ /* 0x0044e400080211ff */
[----:B---3--:R-:W-:Y:S05]  /*8e50*/  @!P1 NANOSLEEP.SYNCS 0x989680 ;  /* 0x009896800000995d */ /* 0x008fea0003900000 */
[----:B------:R-:W3:Y:S02]  /*8e60*/  @!P1 SYNCS.PHASECHK.TRANS64 P1, [R4+URZ+0x148], R7 ;  /* 0x00014807040095a7 */ /* 0x000ee400080210ff */
[----:B---3--:R-:W-:Y:S05]  /*8e70*/  @!P1 BRA `(.L_x_154) ;  /* 0xfffffffc00f09947 */ /* 0x008fea000383ffff */
[----:B------:R-:W-:Y:S05]  /*8e80*/  BRA `(.L_x_155) ;  /* 0xffffffa400dc7947 */ /* 0x000fea000383ffff */
.L_x_52:
[----:B--2---:R-:W-:-:S07]  /*8e90*/  MOV R4, UR4 ;  /* 0x0000000400047c02 */ /* 0x004fce0008000f00 */
.L_x_156:
[----:B--2---:R2:W3:Y:S02]  /*8ea0*/  SYNCS.PHASECHK.TRANS64.TRYWAIT P1, [R4+URZ+0x140], R5 ;  /* 0x00014005040075a7 */ /* 0x0044e400080211ff */
[----:B---3--:R-:W-:Y:S05]  /*8eb0*/  @!P1 NANOSLEEP.SYNCS 0x989680 ;  /* 0x009896800000995d */ /* 0x008fea0003900000 */
[----:B------:R-:W3:Y:S02]  /*8ec0*/  @!P1 SYNCS.PHASECHK.TRANS64 P1, [R4+URZ+0x140], R5 ;  /* 0x00014005040095a7 */ /* 0x000ee400080210ff */
[----:B---3--:R-:W-:Y:S05]  /*8ed0*/  @!P1 BRA `(.L_x_156) ;  /* 0xfffffffc00f09947 */ /* 0x008fea000383ffff */
[----:B------:R-:W-:Y:S05]  /*8ee0*/  BRA `(.L_x_157) ;  /* 0xffffffa400e47947 */ /* 0x000fea000383ffff */
.L_x_60:
[----:B------:R-:W-:-:S07]  /*8ef0*/  MOV R0, UR18 ;  /* 0x0000001200007c02 */ /* 0x000fce0008000f00 */
.L_x_158:
[----:B-1----:R1:W2:Y:S02]  /*8f00*/  SYNCS.PHASECHK.TRANS64.TRYWAIT P0, [R0+URZ+0x140], R5 ;  /* 0x00014005000075a7 */ /* 0x0022a400080011ff */
[----:B--2---:R-:W-:Y:S05]  /*8f10*/  @!P0 NANOSLEEP.SYNCS 0x989680 ;  /* 0x009896800000895d */ /* 0x004fea0003900000 */
[----:B------:R-:W2:Y:S02]  /*8f20*/  @!P0 SYNCS.PHASECHK.TRANS64 P0, [R0+URZ+0x140], R5 ;  /* 0x00014005000085a7 */ /* 0x000ea400080010ff */
[----:B--2---:R-:W-:Y:S05]  /*8f30*/  @!P0 BRA `(.L_x_158) ;  /* 0xfffffffc00f08947 */ /* 0x004fea000383ffff */
[----:B------:R-:W-:Y:S05]  /*8f40*/  BRA `(.L_x_159) ;  /* 0xffffffac00607947 */ /* 0x000fea000383ffff */
.L_x_61:
[----:B------:R-:W-:-:S07]  /*8f50*/  MOV R5, UR22 ;  /* 0x0000001600057c02 */ /* 0x000fce0008000f00 */
.L_x_160:
[----:B-1----:R1:W2:Y:S02]  /*8f60*/  SYNCS.PHASECHK.TRANS64.TRYWAIT P0, [R5+URZ+0x160], R0 ;  /* 0x00016000050075a7 */ /* 0x0022a400080011ff */
[----:B--2---:R-:W-:Y:S05]  /*8f70*/  @!P0 NANOSLEEP.SYNCS 0x989680 ;  /* 0x009896800000895d */ /* 0x004fea0003900000 */
[----:B------:R-:W2:Y:S02]  /*8f80*/  @!P0 SYNCS.PHASECHK.TRANS64 P0, [R5+URZ+0x160], R0 ;  /* 0x00016000050085a7 */ /* 0x000ea400080010ff */
[----:B--2---:R-:W-:Y:S05]  /*8f90*/  @!P0 BRA `(.L_x_160) ;  /* 0xfffffffc00f08947 */ /* 0x004fea000383ffff */
[----:B------:R-:W-:Y:S05]  /*8fa0*/  BRA `(.L_x_161) ;  /* 0xffffffac007c7947 */ /* 0x000fea000383ffff */
.L_x_64:
[----:B-1----:R-:W-:Y:S07]  /*8fb0*/  MOV R0, UR16 ;  /* 0x0000001000007c02 */ /* 0x002fee0008000f00 */
.L_x_162:
[----:B-1----:R1:W2:Y:S02]  /*8fc0*/  SYNCS.PHASECHK.TRANS64.TRYWAIT P0, [R0+URZ], R5 ;  /* 0x00000005000075a7 */ /* 0x0022a400080011ff */
[----:B--2---:R-:W-:Y:S05]  /*8fd0*/  @!P0 NANOSLEEP.SYNCS 0x989680 ;  /* 0x009896800000895d */ /* 0x004fea0003900000 */
[----:B------:R-:W2:Y:S02]  /*8fe0*/  @!P0 SYNCS.PHASECHK.TRANS64 P0, [R0+URZ], R5 ;  /* 0x00000005000085a7 */ /* 0x000ea400080010ff */
[----:B--2---:R-:W-:Y:S05]  /*8ff0*/  @!P0 BRA `(.L_x_162) ;  /* 0xfffffffc00f08947 */ /* 0x004fea000383ffff */
[----:B------:R-:W-:Y:S05]  /*9000*/  BRA `(.L_x_63) ;  /* 0xffffffac00a07947 */ /* 0x000fea000383ffff */
.L_x_67:
[----:B------:R-:W-:-:S07]  /*9010*/  MOV R0, UR4 ;  /* 0x0000000400007c02 */ /* 0x000fce0008000f00 */
.L_x_163:
[----:B-1----:R1:W3:Y:S02]  /*9020*/  SYNCS.PHASECHK.TRANS64.TRYWAIT P0, [R0+URZ], R3 ;  /* 0x00000003000075a7 */ /* 0x0022e400080011ff */
[----:B---3--:R-:W-:Y:S05]  /*9030*/  @!P0 NANOSLEEP.SYNCS 0x989680 ;  /* 0x009896800000895d */ /* 0x008fea0003900000 */
[----:B------:R-:W3:Y:S02]  /*9040*/  @!P0 SYNCS.PHASECHK.TRANS64 P0, [R0+URZ], R3 ;  /* 0x00000003000085a7 */ /* 0x000ee400080010ff */
[----:B---3--:R-:W-:Y:S05]  /*9050*/  @!P0 BRA `(.L_x_163) ;  /* 0xfffffffc00f08947 */ /* 0x008fea000383ffff */
[----:B------:R-:W-:Y:S05]  /*9060*/  BRA `(.L_x_164) ;  /* 0xffffffb0006c7947 */ /* 0x000fea000383ffff */
.L_x_68:
[----:B------:R-:W-:-:S07]  /*9070*/  MOV R0, UR4 ;  /* 0x0000000400007c02 */ /* 0x000fce0008000f00 */
.L_x_165:
[----:B-1----:R1:W2:Y:S02]  /*9080*/  SYNCS.PHASECHK.TRANS64.TRYWAIT P0, [R0+URZ], R3 ;  /* 0x00000003000075a7 */ /* 0x0022a400080011ff */
[----:B--2---:R-:W-:Y:S05]  /*9090*/  @!P0 NANOSLEEP.SYNCS 0x989680 ;  /* 0x009896800000895d */ /* 0x004fea0003900000 */
[----:B------:R-:W2:Y:S02]  /*90a0*/  @!P0 SYNCS.PHASECHK.TRANS64 P0, [R0+URZ], R3 ;  /* 0x00000003000085a7 */ /* 0x000ea400080010ff */
[----:B--2---:R-:W-:Y:S05]  /*90b0*/  @!P0 BRA `(.L_x_165) ;  /* 0xfffffffc00f08947 */ /* 0x004fea000383ffff */
[----:B------:R-:W-:Y:S05]  /*90c0*/  BRA `(.L_x_166) ;  /* 0xffffffb000787947 */ /* 0x000fea000383ffff */
.L_x_73:
[----:B------:R-:W-:Y:S07]  /*90d0*/  MOV R0, UR24 ;  /* 0x0000001800007c02 */ /* 0x000fee0008000f00 */
.L_x_167:
[----:B--2---:R2:W4:Y:S02]  /*90e0*/  SYNCS.PHASECHK.TRANS64.TRYWAIT P0, [R0+URZ+0x140], R5 ;  /* 0x00014005000075a7 */ /* 0x00452400080011ff */
[----:B----4-:R-:W-:Y:S05]  /*90f0*/  @!P0 NANOSLEEP.SYNCS 0x989680 ;  /* 0x009896800000895d */ /* 0x010fea0003900000 */
[----:B------:R-:W4:Y:S02]  /*9100*/  @!P0 SYNCS.PHASECHK.TRANS64 P0, [R0+URZ+0x140], R5 ;  /* 0x00014005000085a7 */ /* 0x000f2400080010ff */
[----:B----4-:R-:W-:Y:S05]  /*9110*/  @!P0 BRA `(.L_x_167) ;  /* 0xfffffffc00f08947 */ /* 0x010fea000383ffff */
[----:B------:R-:W-:Y:S05]  /*9120*/  BRA `(.L_x_168) ;  /* 0xffffffb400b47947 */ /* 0x000fea000383ffff */
.L_x_76:
[----:B------:R-:W-:Y:S07]  /*9130*/  MOV R0, UR24 ;  /* 0x0000001800007c02 */ /* 0x000fee0008000f00 */
.L_x_169:
[----:B--2---:R2:W4:Y:S02]  /*9140*/  SYNCS.PHASECHK.TRANS64.TRYWAIT P3, [R0+URZ+0x138], R15 ;  /* 0x0001380f000075a7 */ /* 0x00452400080611ff */
[----:B----4-:R-:W-:Y:S05]  /*9150*/  @!P3 NANOSLEEP.SYNCS 0x989680 ;  /* 0x009896800000b95d */ /* 0x010fea0003900000 */
[----:B------:R-:W4:Y:S02]  /*9160*/  @!P3 SYNCS.PHASECHK.TRANS64 P3, [R0+URZ+0x138], R15 ;  /* 0x0001380f0000b5a7 */ /* 0x000f2400080610ff */
[----:B----4-:R-:W-:Y:S05]  /*9170*/  @!P3 BRA `(.L_x_169) ;  /* 0xfffffffc00f0b947 */ /* 0x010fea000383ffff */
[----:B------:R-:W-:Y:S05]  /*9180*/  BRA `(.L_x_75) ;  /* 0xffffffbc00107947 */ /* 0x000fea000383ffff */
.L_x_79:
[----:B------:R-:W-:Y:S07]  /*9190*/  MOV R8, UR7 ;  /* 0x0000000700087c02 */ /* 0x000fee0008000f00 */
.L_x_170:
[----:B-1----:R1:W2:Y:S02]  /*91a0*/  SYNCS.PHASECHK.TRANS64.TRYWAIT P1, [R8+URZ+0x118], R15 ;  /* 0x0001180f080075a7 */ /* 0x0022a400080211ff */
[----:B--2---:R-:W-:Y:S05]  /*91b0*/  @!P1 NANOSLEEP.SYNCS 0x989680 ;  /* 0x009896800000995d */ /* 0x004fea0003900000 */
[----:B------:R-:W2:Y:S02]  /*91c0*/  @!P1 SYNCS.PHASECHK.TRANS64 P1, [R8+URZ+0x118], R15 ;  /* 0x0001180f080095a7 */ /* 0x000ea400080210ff */
[----:B--2---:R-:W-:Y:S05]  /*91d0*/  @!P1 BRA `(.L_x_170) ;  /* 0xfffffffc00f09947 */ /* 0x004fea000383ffff */
[----:B------:R-:W-:Y:S05]  /*91e0*/  BRA `(.L_x_171) ;  /* 0xffffffbc00c47947 */ /* 0x000fea000383ffff */
.L_x_80:
[----:B------:R-:W-:Y:S07]  /*91f0*/  MOV R5, UR4 ;  /* 0x0000000400057c02 */ /* 0x000fee0008000f00 */
.L_x_172:
[----:B-1----:R1:W2:Y:S02]  /*9200*/  SYNCS.PHASECHK.TRANS64.TRYWAIT P0, [R5+URZ+0x118], R14 ;  /* 0x0001180e050075a7 */ /* 0x0022a400080011ff */
[----:B--2---:R-:W-:Y:S05]  /*9210*/  @!P0 NANOSLEEP.SYNCS 0x989680 ;  /* 0x009896800000895d */ /* 0x004fea0003900000 */
[----:B------:R-:W2:Y:S02]  /*9220*/  @!P0 SYNCS.PHASECHK.TRANS64 P0, [R5+URZ+0x118], R14 ;  /* 0x0001180e050085a7 */ /* 0x000ea400080010ff */
[----:B--2---:R-:W-:Y:S05]  /*9230*/  @!P0 BRA `(.L_x_172) ;  /* 0xfffffffc00f08947 */ /* 0x004fea000383ffff */
[----:B------:R-:W-:Y:S05]  /*9240*/  BRA `(.L_x_173) ;  /* 0xffffffc000307947 */ /* 0x000fea000383ffff */
.L_x_82:
[----:B------:R-:W-:-:S07]  /*9250*/  MOV R0, UR4 ;  /* 0x0000000400007c02 */ /* 0x000fce0008000f00 */
.L_x_174:
[----:B-1----:R1:W4:Y:S02]  /*9260*/  SYNCS.PHASECHK.TRANS64.TRYWAIT P0, [R0+URZ], R3 ;  /* 0x00000003000075a7 */ /* 0x00232400080011ff */
[----:B----4-:R-:W-:Y:S05]  /*9270*/  @!P0 NANOSLEEP.SYNCS 0x989680 ;  /* 0x009896800000895d */ /* 0x010fea0003900000 */
[----:B------:R-:W4:Y:S02]  /*9280*/  @!P0 SYNCS.PHASECHK.TRANS64 P0, [R0+URZ], R3 ;  /* 0x00000003000085a7 */ /* 0x000f2400080010ff */
[----:B----4-:R-:W-:Y:S05]  /*9290*/  @!P0 BRA `(.L_x_174) ;  /* 0xfffffffc00f08947 */ /* 0x010fea000383ffff */
[----:B------:R-:W-:Y:S05]  /*92a0*/  BRA `(.L_x_175) ;  /* 0xffffffc000b87947 */ /* 0x000fea000383ffff */
.L_x_83:
[----:B-1----:R1:W4:Y:S02]  /*92b0*/  SYNCS.PHASECHK.TRANS64.TRYWAIT P0, [R2+URZ], R3 ;  /* 0x00000003020075a7 */ /* 0x00232400080011ff */
[----:B----4-:R-:W-:Y:S05]  /*92c0*/  @!P0 NANOSLEEP.SYNCS 0x989680 ;  /* 0x009896800000895d */ /* 0x010fea0003900000 */
[----:B------:R-:W4:Y:S02]  /*92d0*/  @!P0 SYNCS.PHASECHK.TRANS64 P0, [R2+URZ], R3 ;  /* 0x00000003020085a7 */ /* 0x000f2400080010ff */
[----:B----4-:R-:W-:Y:S05]  /*92e0*/  @!P0 BRA `(.L_x_83) ;  /* 0xfffffffc00f08947 */ /* 0x010fea000383ffff */
[----:B------:R-:W-:Y:S05]  /*92f0*/  BRA `(.L_x_176) ;  /* 0xffffffc000e47947 */ /* 0x000fea000383ffff */
.L_x_85:
[----:B------:R-:W-:Y:S07]  /*9300*/  MOV R0, UR49 ;  /* 0x0000003100007c02 */ /* 0x000fee0008000f00 */
.L_x_177:
[----:B-1----:R1:W2:Y:S02]  /*9310*/  SYNCS.PHASECHK.TRANS64.TRYWAIT P0, [R0+URZ+0x140], R3 ;  /* 0x00014003000075a7 */ /* 0x0022a400080011ff */
[----:B--2---:R-:W-:Y:S05]  /*9320*/  @!P0 NANOSLEEP.SYNCS 0x989680 ;  /* 0x009896800000895d */ /* 0x004fea0003900000 */
[----:B------:R-:W2:Y:S02]  /*9330*/  @!P0 SYNCS.PHASECHK.TRANS64 P0, [R0+URZ+0x140], R3 ;  /* 0x00014003000085a7 */ /* 0x000ea400080010ff */
[----:B--2---:R-:W-:Y:S05]  /*9340*/  @!P0 BRA `(.L_x_177) ;  /* 0xfffffffc00f08947 */ /* 0x004fea000383ffff */
[----:B------:R-:W-:Y:S05]  /*9350*/  BRA `(.L_x_178) ;  /* 0xffffffc400c87947 */ /* 0x000fea000383ffff */
.L_x_95:
[----:B-1----:R1:W2:Y:S02]  /*9360*/  SYNCS.PHASECHK.TRANS64.TRYWAIT P1, [R0+URZ+0x100], R5 ;  /* 0x00010005000075a7 */ /* 0x0022a400080211ff */
[----:B--2---:R-:W-:Y:S05]  /*9370*/  @!P1 NANOSLEEP.SYNCS 0x989680 ;  /* 0x009896800000995d */ /* 0x004fea0003900000 */
[----:B------:R-:W2:Y:S02]  /*9380*/  @!P1 SYNCS.PHASECHK.TRANS64 P1, [R0+URZ+0x100], R5 ;  /* 0x00010005000095a7 */ /* 0x000ea400080210ff */
[----:B--2---:R-:W-:Y:S05]  /*9390*/  @!P1 BRA `(.L_x_95) ;  /* 0xfffffffc00f09947 */ /* 0x004fea000383ffff */
[----:B------:R-:W-:Y:S05]  /*93a0*/  BRA `(.L_x_94) ;  /* 0xffffffd400a87947 */ /* 0x000fea000383ffff */
.L_x_97:
[----:B-1----:R1:W3:Y:S02]  /*93b0*/  SYNCS.PHASECHK.TRANS64.TRYWAIT P0, [R102+URZ+0x150], R3 ;  /* 0x00015003660075a7 */ /* 0x0022e400080011ff */
[----:B---3--:R-:W-:Y:S05]  /*93c0*/  @!P0 NANOSLEEP.SYNCS 0x989680 ;  /* 0x009896800000895d */ /* 0x008fea0003900000 */
[----:B------:R-:W3:Y:S02]  /*93d0*/  @!P0 SYNCS.PHASECHK.TRANS64 P0, [R102+URZ+0x150], R3 ;  /* 0x00015003660085a7 */ /* 0x000ee400080010ff */
[----:B---3--:R-:W-:Y:S05]  /*93e0*/  @!P0 BRA `(.L_x_97) ;  /* 0xfffffffc00f08947 */ /* 0x008fea000383ffff */
[----:B------:R-:W-:Y:S05]  /*93f0*/  BRA `(.L_x_96) ;  /* 0xffffffd400e07947 */ /* 0x000fea000383ffff */
.L_x_108:
[----:B--2---:R2:W3:Y:S02]  /*9400*/  SYNCS.PHASECHK.TRANS64.TRYWAIT P0, [R3+URZ+0x100], R4 ;  /* 0x00010004030075a7 */ /* 0x0044e400080011ff */
[----:B---3--:R-:W-:Y:S05]  /*9410*/  @!P0 NANOSLEEP.SYNCS 0x989680 ;  /* 0x009896800000895d */ /* 0x008fea0003900000 */
[----:B------:R-:W3:Y:S02]  /*9420*/  @!P0 SYNCS.PHASECHK.TRANS64 P0, [R3+URZ+0x100], R4 ;  /* 0x00010004030085a7 */ /* 0x000ee400080010ff */
[----:B---3--:R-:W-:Y:S05]  /*9430*/  @!P0 BRA `(.L_x_108) ;  /* 0xfffffffc00f08947 */ /* 0x008fea000383ffff */
[----:B------:R-:W-:Y:S05]  /*9440*/  BRA `(.L_x_107) ;  /* 0xffffffe000e47947 */ /* 0x000fea000383ffff */
        .weak           $__internal_0_$__cuda_sm10x_tcgen05_guardrail_trap_col_being_dealloced_not_returned_by_alloc
        .type           $__internal_0_$__cuda_sm10x_tcgen05_guardrail_trap_col_being_dealloced_not_returned_by_alloc,@function
        .size           $__internal_0_$__cuda_sm10x_tcgen05_guardrail_trap_col_being_dealloced_not_returned_by_alloc,($__internal_1_$__cuda_sm10x_tcgen05_guardrail_trap_phase_invalid_during_alloc - $__internal_0_$__cuda_sm10x_tcgen05_guardrail_trap_col_being_dealloced_not_returned_by_alloc)
$__internal_0_$__cuda_sm10x_tcgen05_guardrail_trap_col_being_dealloced_not_returned_by_alloc:
[----:B------:R-:W-:Y:S05]  /*9450*/  BPT.TRAP 0x1 ;  /* 0x000000040000795c */ /* 0x000fea0000300000 */
[----:B------:R-:W-:-:S04]  /*9460*/  MOV R3, 0x0 ;  /* 0x0000000000037802 */ /* 0x000fc80000000f00 */
[----:B------:R-:W-:Y:S05]  /*9470*/  RET.REL.NODEC R2 `(_ZN7cutlass13device_kernelINS_4conv6kernel13ConvUniversalINS1_16ConvProblemShapeILNS1_8OperatorE0ELi3EEENS1_10collective14CollectiveConvINS1_47MainloopSm100TmaUmmaWarpSpecializedImplicitGemmILS5_0ELi16ELi3ELi1ELi2EN4cute5tupleIJNSA_1CILi1EEESD_SD_EEEEENSB_IJNSC_ILi128EEENSC_ILi64EEENSB_IJNSC_ILi32EEEEEEEEENS_6half_tESL_NSA_8TiledMMAINSA_8MMA_AtomIJNSA_20SM100_MMA_F16BF16_SSISL_SL_fLi128ELi64ELNSA_4UMMA5MajorE0ELSQ_0ELNSP_7ScaleInE0ELSR_0EEEEEENSA_6LayoutISE_NSB_IJNSC_ILi0EEESV_SV_EEEEENSB_IJNSA_10UnderscoreESY_SY_EEEEENS7_6detail27Sm100ImplicitGemmTileTraitsINSA_20SM90_TMA_LOAD_IM2COLENSA_14ComposedLayoutINSA_7SwizzleILi2ELi4ELi3EEENSA_18smem_ptr_flag_bitsILi16EEENSU_INSB_IJNSC_ILi8EEESI_EEENSB_IJSI_SD_EEEEEEEvEENS12_INSA_13SM90_TMA_LOADES1D_vEEEENS_8epilogue10collective18CollectiveEpilogueINS1I_23Sm100TmaWarpSpecializedILi3ELi2ELi32ELb1ELb0EEEJSK_NSB_IJNSU_ISG_SD_EENSU_ISI_SD_EEEEESL_NSB_IJNSB_IJllllEEESD_SV_EEESL_S1R_NS1I_6fusion15FusionCallbacksIS1M_NS1S_17LinearCombinationISL_fSL_fLNS_15FloatRoundStyleE2EEESK_S1P_JEEENSA_5SM1004TMEM4LOAD26SM100_TMEM_LOAD_32dp32b32xES13_S1D_NSA_39AutoVectorizingCopyWithAssumedAlignmentILi128EEENSA_21SM90_TMA_STORE_IM2COLES1D_S23_S23_EEEvvEEEEvNT_6ParamsE) ;  /* 0xffffff6802e07950 */ /* 0x000fea0003c3ffff */
        .weak           $__internal_1_$__cuda_sm10x_tcgen05_guardrail_trap_phase_invalid_during_alloc
        .type           $__internal_1_$__cuda_sm10x_tcgen05_guardrail_trap_phase_invalid_during_alloc,@function
        .size           $__internal_1_$__cuda_sm10x_tcgen05_guardrail_trap_phase_invalid_during_alloc,($__internal_2_$__cuda_sm10x_tcgen05_guardrail_trap_unallocated_columns_being_dealloced - $__internal_1_$__cuda_sm10x_tcgen05_guardrail_trap_phase_invalid_during_alloc)
$__internal_1_$__cuda_sm10x_tcgen05_guardrail_trap_phase_invalid_during_alloc:
[----:B------:R-:W-:Y:S05]  /*9480*/  BPT.TRAP 0x1 ;  /* 0x000000040000795c */ /* 0x000fea0000300000 */
[----:B------:R-:W-:-:S04]  /*9490*/  HFMA2 R3, -RZ, RZ, 0, 0 ;  /* 0x00000000ff037431 */ /* 0x000fc800000001ff */
[----:B------:R-:W-:Y:S05]  /*94a0*/  RET.REL.NODEC R2 `(_ZN7cutlass13device_kernelINS_4conv6kernel13ConvUniversalINS1_16ConvProblemShapeILNS1_8OperatorE0ELi3EEENS1_10collective14CollectiveConvINS1_47MainloopSm100TmaUmmaWarpSpecializedImplicitGemmILS5_0ELi16ELi3ELi1ELi2EN4cute5tupleIJNSA_1CILi1EEESD_SD_EEEEENSB_IJNSC_ILi128EEENSC_ILi64EEENSB_IJNSC_ILi32EEEEEEEEENS_6half_tESL_NSA_8TiledMMAINSA_8MMA_AtomIJNSA_20SM100_MMA_F16BF16_SSISL_SL_fLi128ELi64ELNSA_4UMMA5MajorE0ELSQ_0ELNSP_7ScaleInE0ELSR_0EEEEEENSA_6LayoutISE_NSB_IJNSC_ILi0EEESV_SV_EEEEENSB_IJNSA_10UnderscoreESY_SY_EEEEENS7_6detail27Sm100ImplicitGemmTileTraitsINSA_20SM90_TMA_LOAD_IM2COLENSA_14ComposedLayoutINSA_7SwizzleILi2ELi4ELi3EEENSA_18smem_ptr_flag_bitsILi16EEENSU_INSB_IJNSC_ILi8EEESI_EEENSB_IJSI_SD_EEEEEEEvEENS12_INSA_13SM90_TMA_LOADES1D_vEEEENS_8epilogue10collective18CollectiveEpilogueINS1I_23Sm100TmaWarpSpecializedILi3ELi2ELi32ELb1ELb0EEEJSK_NSB_IJNSU_ISG_SD_EENSU_ISI_SD_EEEEESL_NSB_IJNSB_IJllllEEESD_SV_EEESL_S1R_NS1I_6fusion15FusionCallbacksIS1M_NS1S_17LinearCombinationISL_fSL_fLNS_15FloatRoundStyleE2EEESK_S1P_JEEENSA_5SM1004TMEM4LOAD26SM100_TMEM_LOAD_32dp32b32xES13_S1D_NSA_39AutoVectorizingCopyWithAssumedAlignmentILi128EEENSA_21SM90_TMA_STORE_IM2COLES1D_S23_S23_EEEvvEEEEvNT_6ParamsE) ;  /* 0xffffff6802d47950 */ /* 0x000fea0003c3ffff */
        .weak           $__internal_2_$__cuda_sm10x_tcgen05_guardrail_trap_unallocated_columns_being_dealloced
        .type           $__internal_2_$__cuda_sm10x_tcgen05_guardrail_trap_unallocated_columns_being_dealloced,@function
        .size           $__internal_2_$__cuda_sm10x_tcgen05_guardrail_trap_unallocated_columns_being_dealloced,(.L_x_180 - $__internal_2_$__cuda_sm10x_tcgen05_guardrail_trap_unallocated_columns_being_dealloced)
$__internal_2_$__cuda_sm10x_tcgen05_guardrail_trap_unallocated_columns_being_dealloced:
[----:B------:R-:W-:Y:S05]  /*94b0*/  BPT.TRAP 0x1 ;  /* 0x000000040000795c */ /* 0x000fea0000300000 */
[----:B------:R-:W-:-:S04]  /*94c0*/  MOV R3, 0x0 ;  /* 0x0000000000037802 */ /* 0x000fc80000000f00 */
[----:B------:R-:W-:Y:S05]  /*94d0*/  RET.REL.NODEC R2 `(_ZN7cutlass13device_kernelINS_4conv6kernel13ConvUniversalINS1_16ConvProblemShapeILNS1_8OperatorE0ELi3EEENS1_10collective14CollectiveConvINS1_47MainloopSm100TmaUmmaWarpSpecializedImplicitGemmILS5_0ELi16ELi3ELi1ELi2EN4cute5tupleIJNSA_1CILi1EEESD_SD_EEEEENSB_IJNSC_ILi128EEENSC_ILi64EEENSB_IJNSC_ILi32EEEEEEEEENS_6half_tESL_NSA_8TiledMMAINSA_8MMA_AtomIJNSA_20SM100_MMA_F16BF16_SSISL_SL_fLi128ELi64ELNSA_4UMMA5MajorE0ELSQ_0ELNSP_7ScaleInE0ELSR_0EEEEEENSA_6LayoutISE_NSB_IJNSC_ILi0EEESV_SV_EEEEENSB_IJNSA_10UnderscoreESY_SY_EEEEENS7_6detail27Sm100ImplicitGemmTileTraitsINSA_20SM90_TMA_LOAD_IM2COLENSA_14ComposedLayoutINSA_7SwizzleILi2ELi4ELi3EEENSA_18smem_ptr_flag_bitsILi16EEENSU_INSB_IJNSC_ILi8EEESI_EEENSB_IJSI_SD_EEEEEEEvEENS12_INSA_13SM90_TMA_LOADES1D_vEEEENS_8epilogue10collective18CollectiveEpilogueINS1I_23Sm100TmaWarpSpecializedILi3ELi2ELi32ELb1ELb0EEEJSK_NSB_IJNSU_ISG_SD_EENSU_ISI_SD_EEEEESL_NSB_IJNSB_IJllllEEESD_SV_EEESL_S1R_NS1I_6fusion15FusionCallbacksIS1M_NS1S_17LinearCombinationISL_fSL_fLNS_15FloatRoundStyleE2EEESK_S1P_JEEENSA_5SM1004TMEM4LOAD26SM100_TMEM_LOAD_32dp32b32xES13_S1D_NSA_39AutoVectorizingCopyWithAssumedAlignmentILi128EEENSA_21SM90_TMA_STORE_IM2COLES1D_S23_S23_EEEvvEEEEvNT_6ParamsE) ;  /* 0xffffff6802c87950 */ /* 0x000fea0003c3ffff */
.L_x_179:
[----:B------:R-:W-:-:S00]  /*94e0*/  BRA `(.L_x_179) ;  /* 0xfffffffc00fc7947 */ /* 0x000fc0000383ffff */
[----:B------:R-:W-:-:S00]  /*94f0*/  NOP ;  /* 0x0000000000007918 */ /* 0x000fc00000000000 */
        /* <DEDUP_REMOVED lines=8> */
.L_x_180:


//--------------------- .nv.global.init           --------------------------
	.section	.nv.global.init,"aw",@progbits
.nv.global.init:
	.type		$str$29,@object
	.size		$str$29,($str$30 - $str$29)
$str$29:
        /*0000*/ 	.byte	0x28, 0x61, 0x64, 0x64, 0x72, 0x65, 0x73, 0x73, 0x20, 0x26, 0x20, 0x6d, 0x61, 0x73, 0x6b, 0x29
        /*0010*/ 	.byte	0x20, 0x3d, 0x3d, 0x20, 0x30, 0x00
	.type		$str$30,@object
	.size		$str$30,($str$28 - $str$30)
$str$30:
        /*0016*/ 	.byte	0x2f, 0x74, 0x6d, 0x70, 0x2f, 0x63, 0x75, 0x74, 0x6c, 0x61, 0x73, 0x73, 0x5f, 0x73, 0x77, 0x65
        /*0026*/ 	.byte	0x65, 0x70, 0x5f, 0x73, 0x72, 0x63, 0x2f, 0x69, 0x6e, 0x63, 0x6c, 0x75, 0x64, 0x65, 0x2f, 0x63
        /*0036*/ 	.byte	0x75, 0x74, 0x65, 0x2f, 0x70, 0x6f, 0x69, 0x6e, 0x74, 0x65, 0x72, 0x5f, 0x66, 0x6c, 0x61, 0x67
        /*0046*/ 	.byte	0x67, 0x65, 0x64, 0x2e, 0x68, 0x70, 0x70, 0x00
	.type		$str$28,@object
	.size		$str$28,($str$27 - $str$28)
$str$28:
        /*004e*/ 	.byte	0x2f, 0x74, 0x6d, 0x70, 0x2f, 0x63, 0x75, 0x74, 0x6c, 0x61, 0x73, 0x73, 0x5f, 0x73, 0x77, 0x65
        /*005e*/ 	.byte	0x65, 0x70, 0x5f, 0x73, 0x72, 0x63, 0x2f, 0x69, 0x6e, 0x63, 0x6c, 0x75, 0x64, 0x65, 0x2f, 0x63
        /*006e*/ 	.byte	0x75, 0x74, 0x65, 0x2f, 0x61, 0x74, 0x6f, 0x6d, 0x2f, 0x63, 0x6f, 0x70, 0x79, 0x5f, 0x74, 0x72
        /*007e*/ 	.byte	0x61, 0x69, 0x74, 0x73, 0x5f, 0x73, 0x6d, 0x31, 0x30, 0x30, 0x2e, 0x68, 0x70, 0x70, 0x00
	.type		$str$27,@object
	.size		$str$27,(__unnamed_1 - $str$27)
$str$27:
        /*008d*/ 	.byte	0x28, 0x28, 0x75, 0x69, 0x6e, 0x74, 0x33, 0x32, 0x5f, 0x74, 0x28, 0x74, 0x68, 0x72, 0x65, 0x61
        /*009d*/ 	.byte	0x64, 0x49, 0x64, 0x78, 0x2e, 0x78, 0x29, 0x20, 0x2f, 0x20, 0x33, 0x32, 0x29, 0x20, 0x25, 0x20
        /*00ad*/ 	.byte	0x34, 0x29, 0x20, 0x3d, 0x3d, 0x20, 0x28, 0x28, 0x28, 0x74, 0x6d, 0x65, 0x6d, 0x5f, 0x61, 0x64
        /*00bd*/ 	.byte	0x64, 0x72, 0x20, 0x3e, 0x3e, 0x20, 0x31, 0x36, 0x29, 0x20, 0x2f, 0x20, 0x33, 0x32, 0x29, 0x20
        /*00cd*/ 	.byte	0x25, 0x20, 0x34, 0x29, 0x00
	.type		__unnamed_1,@object
	.size		__unnamed_1,(__unnamed_2 - __unnamed_1)
__unnamed_1:
        /*00d2*/ 	.byte	0x61, 0x75, 0x74, 0x6f, 0x20, 0x63, 0x75, 0x74, 0x65, 0x3a, 0x3a, 0x61, 0x73, 0x5f, 0x70, 0x6f
        /* <DEDUP_REMOVED lines=24> */
        /*0262*/ 	.byte	0x3e, 0x3e, 0x3e, 0x3e, 0x5d, 0x00
	.type		__unnamed_2,@object
	.size		__unnamed_2,(.L_2 - __unnamed_2)
__unnamed_2:
        /* <DEDUP_REMOVED lines=42> */
        /*0508*/ 	.byte	0x3e, 0x3e, 0x5d, 0x00
.L_2:


//--------------------- .nv.shared._ZN7cutlass13device_kernelINS_4conv6kernel13ConvUniversalINS1_16ConvProblemShapeILNS1_8OperatorE0ELi3EEENS1_10collective14CollectiveConvINS1_47MainloopSm100TmaUmmaWarpSpecializedImplicitGemmILS5_0ELi16ELi3ELi1ELi2EN4cute5tupleIJNSA_1CILi1EEESD_SD_EEEEENSB_IJNSC_ILi128EEENSC_ILi64EEENSB_IJNSC_ILi32EEEEEEEEENS_6half_tESL_NSA_8TiledMMAINSA_8MMA_AtomIJNSA_20SM100_MMA_F16BF16_SSISL_SL_fLi128ELi64ELNSA_4UMMA5MajorE0ELSQ_0ELNSP_7ScaleInE0ELSR_0EEEEEENSA_6LayoutISE_NSB_IJNSC_ILi0EEESV_SV_EEEEENSB_IJNSA_10UnderscoreESY_SY_EEEEENS7_6detail27Sm100ImplicitGemmTileTraitsINSA_20SM90_TMA_LOAD_IM2COLENSA_14ComposedLayoutINSA_7SwizzleILi2ELi4ELi3EEENSA_18smem_ptr_flag_bitsILi16EEENSU_INSB_IJNSC_ILi8EEESI_EEENSB_IJSI_SD_EEEEEEEvEENS12_INSA_13SM90_TMA_LOADES1D_vEEEENS_8epilogue10collective18CollectiveEpilogueINS1I_23Sm100TmaWarpSpecializedILi3ELi2ELi32ELb1ELb0EEEJSK_NSB_IJNSU_ISG_SD_EENSU_ISI_SD_EEEEESL_NSB_IJNSB_IJllllEEESD_SV_EEESL_S1R_NS1I_6fusion15FusionCallbacksIS1M_NS1S_17LinearCombinationISL_fSL_fLNS_15FloatRoundStyleE2EEESK_S1P_JEEENSA_5SM1004TMEM4LOAD26SM100_TMEM_LOAD_32dp32b32xES13_S1D_NSA_39AutoVectorizingCopyWithAssumedAlignmentILi128EEENSA_21SM90_TMA_STORE_IM2COLES1D_S23_S23_EEEvvEEEEvNT_6ParamsE --------------------------
	.section	.nv.shared._ZN7cutlass13device_kernelINS_4conv6kernel13ConvUniversalINS1_16ConvProblemShapeILNS1_8OperatorE0ELi3EEENS1_10collective14CollectiveConvINS1_47MainloopSm100TmaUmmaWarpSpecializedImplicitGemmILS5_0ELi16ELi3ELi1ELi2EN4cute5tupleIJNSA_1CILi1EEESD_SD_EEEEENSB_IJNSC_ILi128EEENSC_ILi64EEENSB_IJNSC_ILi32EEEEEEEEENS_6half_tESL_NSA_8TiledMMAINSA_8MMA_AtomIJNSA_20SM100_MMA_F16BF16_SSISL_SL_fLi128ELi64ELNSA_4UMMA5MajorE0ELSQ_0ELNSP_7ScaleInE0ELSR_0EEEEEENSA_6LayoutISE_NSB_IJNSC_ILi0EEESV_SV_EEEEENSB_IJNSA_10UnderscoreESY_SY_EEEEENS7_6detail27Sm100ImplicitGemmTileTraitsINSA_20SM90_TMA_LOAD_IM2COLENSA_14ComposedLayoutINSA_7SwizzleILi2ELi4ELi3EEENSA_18smem_ptr_flag_bitsILi16EEENSU_INSB_IJNSC_ILi8EEESI_EEENSB_IJSI_SD_EEEEEEEvEENS12_INSA_13SM90_TMA_LOADES1D_vEEEENS_8epilogue10collective18CollectiveEpilogueINS1I_23Sm100TmaWarpSpecializedILi3ELi2ELi32ELb1ELb0EEEJSK_NSB_IJNSU_ISG_SD_EENSU_ISI_SD_EEEEESL_NSB_IJNSB_IJllllEEESD_SV_EEESL_S1R_NS1I_6fusion15FusionCallbacksIS1M_NS1S_17LinearCombinationISL_fSL_fLNS_15FloatRoundStyleE2EEESK_S1P_JEEENSA_5SM1004TMEM4LOAD26SM100_TMEM_LOAD_32dp32b32xES13_S1D_NSA_39AutoVectorizingCopyWithAssumedAlignmentILi128EEENSA_21SM90_TMA_STORE_IM2COLES1D_S23_S23_EEEvvEEEEvNT_6ParamsE,"aw",@nobits
	.sectionflags	@""
	.align	16
	.zero		1024


//--------------------- .nv.shared.reserved.0     --------------------------
	.section	.nv.shared.reserved.0,"aw",@nobits
	.weak		__nv_reservedSMEM_offset_0_alias
	.size		__nv_reservedSMEM_offset_0_alias, 0, 64
	.other		__nv_reservedSMEM_offset_0_alias,@"STO_CUDA_RESERVED_SHARED STV_DEFAULT"
__nv_reservedSMEM_offset_0_alias:
	.zero		0
.nv.shared.reserved.0:
	.zero		64
	.weak		__nv_reservedSMEM_tcgen05_partition
	.type		__nv_reservedSMEM_tcgen05_partition,@object
	.size		__nv_reservedSMEM_tcgen05_partition,(.L_0 - __nv_reservedSMEM_tcgen05_partition)
__nv_reservedSMEM_tcgen05_partition:
	.zero		32
.L_0:


//--------------------- .nv.global                --------------------------
	.section	.nv.global,"aw",@nobits
.nv.global:
	.type		_ZN39_INTERNAL_d70c6e44_4_k_cu_9725c0e2_25384cute1_E,@object
	.size		_ZN39_INTERNAL_d70c6e44_4_k_cu_9725c0e2_25384cute1_E,(_ZN39_INTERNAL_d70c6e44_4_k_cu_9725c0e2_25384cuda3std3__45__cpo6cbeginE - _ZN39_INTERNAL_d70c6e44_4_k_cu_9725c0e2_25384cute1_E)
_ZN39_INTERNAL_d70c6e44_4_k_cu_9725c0e2_25384cute1_E:
	.zero		1
	.type		_ZN39_INTERNAL_d70c6e44_4_k_cu_9725c0e2_25384cuda3std3__45__cpo6cbeginE,@object
	.size		_ZN39_INTERNAL_d70c6e44_4_k_cu_9725c0e2_25384cuda3std3__45__cpo6cbeginE,(_ZN39_INTERNAL_d70c6e44_4_k_cu_9725c0e2_25384cuda3std3__48in_placeE - _ZN39_INTERNAL_d70c6e44_4_k_cu_9725c0e2_25384cuda3std3__45__cpo6cbeginE)
_ZN39_INTERNAL_d70c6e44_4_k_cu_9725c0e2_25384cuda3std3__45__cpo6cbeginE:
	.zero		1
	.type		_ZN39_INTERNAL_d70c6e44_4_k_cu_9725c0e2_25384cuda3std3__48in_placeE,@object
	.size		_ZN39_INTERNAL_d70c6e44_4_k_cu_9725c0e2_25384cuda3std3__48in_placeE,(_ZN39_INTERNAL_d70c6e44_4_k_cu_9725c0e2_25384cuda3std6ranges3__45__cpo9iter_moveE - _ZN39_INTERNAL_d70c6e44_4_k_cu_9725c0e2_25384cuda3std3__48in_placeE)
_ZN39_INTERNAL_d70c6e44_4_k_cu_9725c0e2_25384cuda3std3__48in_placeE:
	.zero		1
	.type		_ZN39_INTERNAL_d70c6e44_4_k_cu_9725c0e2_25384cuda3std6ranges3__45__cpo9iter_moveE,@object
	.size		_ZN39_INTERNAL_d70c6e44_4_k_cu_9725c0e2_25384cuda3std6ranges3__45__cpo9iter_moveE,(_ZN39_INTERNAL_d70c6e44_4_k_cu_9725c0e2_25384cuda3std3__45__cpo5beginE - _ZN39_INTERNAL_d70c6e44_4_k_cu_9725c0e2_25384cuda3std6ranges3__45__cpo9iter_moveE)
_ZN39_INTERNAL_d70c6e44_4_k_cu_9725c0e2_25384cuda3std6ranges3__45__cpo9iter_moveE:
	.zero		1
	.type		_ZN39_INTERNAL_d70c6e44_4_k_cu_9725c0e2_25384cuda3std3__45__cpo5beginE,@object
	.size		_ZN39_INTERNAL_d70c6e44_4_k_cu_9725c0e2_25384cuda3std3__45__cpo5beginE,(_ZN39_INTERNAL_d70c6e44_4_k_cu_9725c0e2_25384cuda3std3__441_GLOBAL__N__d70c6e44_4_k_cu_9725c0e2_25386ignoreE - _ZN39_INTERNAL_d70c6e44_4_k_cu_9725c0e2_25384cuda3std3__45__cpo5beginE)
_ZN39_INTERNAL_d70c6e44_4_k_cu_9725c0e2_25384cuda3std3__45__cpo5beginE:
	.zero		1
	.type		_ZN39_INTERNAL_d70c6e44_4_k_cu_9725c0e2_25384cuda3std3__441_GLOBAL__N__d70c6e44_4_k_cu_9725c0e2_25386ignoreE,@object
	.size		_ZN39_INTERNAL_d70c6e44_4_k_cu_9725c0e2_25384cuda3std3__441_GLOBAL__N__d70c6e44_4_k_cu_9725c0e2_25386ignoreE,(_ZN39_INTERNAL_d70c6e44_4_k_cu_9725c0e2_25384cute7productE - _ZN39_INTERNAL_d70c6e44_4_k_cu_9725c0e2_25384cuda3std3__441_GLOBAL__N__d70c6e44_4_k_cu_9725c0e2_25386ignoreE)
_ZN39_INTERNAL_d70c6e44_4_k_cu_9725c0e2_25384cuda3std3__441_GLOBAL__N__d70c6e44_4_k_cu_9725c0e2_25386ignoreE:
	.zero		1
	.type		_ZN39_INTERNAL_d70c6e44_4_k_cu_9725c0e2_25384cute7productE,@object
	.size		_ZN39_INTERNAL_d70c6e44_4_k_cu_9725c0e2_25384cute7productE,(_ZN39_INTERNAL_d70c6e44_4_k_cu_9725c0e2_25384cuda3std3__45__cpo3endE - _ZN39_INTERNAL_d70c6e44_4_k_cu_9725c0e2_25384cute7productE)
_ZN39_INTERNAL_d70c6e44_4_k_cu_9725c0e2_25384cute7productE:
	.zero		1
	.type		_ZN39_INTERNAL_d70c6e44_4_k_cu_9725c0e2_25384cuda3std3__45__cpo3endE,@object
	.size		_ZN39_INTERNAL_d70c6e44_4_k_cu_9725c0e2_25384cuda3std3__45__cpo3endE,(_ZN39_INTERNAL_d70c6e44_4_k_cu_9725c0e2_25384cuda3std3__419piecewise_constructE - _ZN39_INTERNAL_d70c6e44_4_k_cu_9725c0e2_25384cuda3std3__45__cpo3endE)
_ZN39_INTERNAL_d70c6e44_4_k_cu_9725c0e2_25384cuda3std3__45__cpo3endE:
	.zero		1
	.type		_ZN39_INTERNAL_d70c6e44_4_k_cu_9725c0e2_25384cuda3std3__419piecewise_constructE,@object
	.size		_ZN39_INTERNAL_d70c6e44_4_k_cu_9725c0e2_25384cuda3std3__419piecewise_constructE,(_ZN39_INTERNAL_d70c6e44_4_k_cu_9725c0e2_25384cuda3std3__45__cpo4cendE - _ZN39_INTERNAL_d70c6e44_4_k_cu_9725c0e2_25384cuda3std3__419piecewise_constructE)
_ZN39_INTERNAL_d70c6e44_4_k_cu_9725c0e2_25384cuda3std3__419piecewise_constructE:
	.zero		1
	.type		_ZN39_INTERNAL_d70c6e44_4_k_cu_9725c0e2_25384cuda3std3__45__cpo4cendE,@object
	.size		_ZN39_INTERNAL_d70c6e44_4_k_cu_9725c0e2_25384cuda3std3__45__cpo4cendE,(_ZN39_INTERNAL_d70c6e44_4_k_cu_9725c0e2_25384cuda3std6ranges3__45__cpo4swapE - _ZN39_INTERNAL_d70c6e44_4_k_cu_9725c0e2_25384cuda3std3__45__cpo4cendE)
_ZN39_INTERNAL_d70c6e44_4_k_cu_9725c0e2_25384cuda3std3__45__cpo4cendE:
	.zero		1
	.type		_ZN39_INTERNAL_d70c6e44_4_k_cu_9725c0e2_25384cuda3std6ranges3__45__cpo4swapE,@object
	.size		_ZN39_INTERNAL_d70c6e44_4_k_cu_9725c0e2_25384cuda3std6ranges3__45__cpo4swapE,(.L_10 - _ZN39_INTERNAL_d70c6e44_4_k_cu_9725c0e2_25384cuda3std6ranges3__45__cpo4swapE)
_ZN39_INTERNAL_d70c6e44_4_k_cu_9725c0e2_25384cuda3std6ranges3__45__cpo4swapE:
	.zero		1
.L_10:


//--------------------- .nv.constant0._ZN7cutlass13device_kernelINS_4conv6kernel13ConvUniversalINS1_16ConvProblemShapeILNS1_8OperatorE0ELi3EEENS1_10collective14CollectiveConvINS1_47MainloopSm100TmaUmmaWarpSpecializedImplicitGemmILS5_0ELi16ELi3ELi1ELi2EN4cute5tupleIJNSA_1CILi1EEESD_SD_EEEEENSB_IJNSC_ILi128EEENSC_ILi64EEENSB_IJNSC_ILi32EEEEEEEEENS_6half_tESL_NSA_8TiledMMAINSA_8MMA_AtomIJNSA_20SM100_MMA_F16BF16_SSISL_SL_fLi128ELi64ELNSA_4UMMA5MajorE0ELSQ_0ELNSP_7ScaleInE0ELSR_0EEEEEENSA_6LayoutISE_NSB_IJNSC_ILi0EEESV_SV_EEEEENSB_IJNSA_10UnderscoreESY_SY_EEEEENS7_6detail27Sm100ImplicitGemmTileTraitsINSA_20SM90_TMA_LOAD_IM2COLENSA_14ComposedLayoutINSA_7SwizzleILi2ELi4ELi3EEENSA_18smem_ptr_flag_bitsILi16EEENSU_INSB_IJNSC_ILi8EEESI_EEENSB_IJSI_SD_EEEEEEEvEENS12_INSA_13SM90_TMA_LOADES1D_vEEEENS_8epilogue10collective18CollectiveEpilogueINS1I_23Sm100TmaWarpSpecializedILi3ELi2ELi32ELb1ELb0EEEJSK_NSB_IJNSU_ISG_SD_EENSU_ISI_SD_EEEEESL_NSB_IJNSB_IJllllEEESD_SV_EEESL_S1R_NS1I_6fusion15FusionCallbacksIS1M_NS1S_17LinearCombinationISL_fSL_fLNS_15FloatRoundStyleE2EEESK_S1P_JEEENSA_5SM1004TMEM4LOAD26SM100_TMEM_LOAD_32dp32b32xES13_S1D_NSA_39AutoVectorizingCopyWithAssumedAlignmentILi128EEENSA_21SM90_TMA_STORE_IM2COLES1D_S23_S23_EEEvvEEEEvNT_6ParamsE --------------------------
	.section	.nv.constant0._ZN7cutlass13device_kernelINS_4conv6kernel13ConvUniversalINS1_16ConvProblemShapeILNS1_8OperatorE0ELi3EEENS1_10collective14CollectiveConvINS1_47MainloopSm100TmaUmmaWarpSpecializedImplicitGemmILS5_0ELi16ELi3ELi1ELi2EN4cute5tupleIJNSA_1CILi1EEESD_SD_EEEEENSB_IJNSC_ILi128EEENSC_ILi64EEENSB_IJNSC_ILi32EEEEEEEEENS_6half_tESL_NSA_8TiledMMAINSA_8MMA_AtomIJNSA_20SM100_MMA_F16BF16_SSISL_SL_fLi128ELi64ELNSA_4UMMA5MajorE0ELSQ_0ELNSP_7ScaleInE0ELSR_0EEEEEENSA_6LayoutISE_NSB_IJNSC_ILi0EEESV_SV_EEEEENSB_IJNSA_10UnderscoreESY_SY_EEEEENS7_6detail27Sm100ImplicitGemmTileTraitsINSA_20SM90_TMA_LOAD_IM2COLENSA_14ComposedLayoutINSA_7SwizzleILi2ELi4ELi3EEENSA_18smem_ptr_flag_bitsILi16EEENSU_INSB_IJNSC_ILi8EEESI_EEENSB_IJSI_SD_EEEEEEEvEENS12_INSA_13SM90_TMA_LOADES1D_vEEEENS_8epilogue10collective18CollectiveEpilogueINS1I_23Sm100TmaWarpSpecializedILi3ELi2ELi32ELb1ELb0EEEJSK_NSB_IJNSU_ISG_SD_EENSU_ISI_SD_EEEEESL_NSB_IJNSB_IJllllEEESD_SV_EEESL_S1R_NS1I_6fusion15FusionCallbacksIS1M_NS1S_17LinearCombinationISL_fSL_fLNS_15FloatRoundStyleE2EEESK_S1P_JEEENSA_5SM1004TMEM4LOAD26SM100_TMEM_LOAD_32dp32b32xES13_S1D_NSA_39AutoVectorizingCopyWithAssumedAlignmentILi128EEENSA_21SM90_TMA_STORE_IM2COLES1D_S23_S23_EEEvvEEEEvNT_6ParamsE,"a",@progbits
	.sectionflags	@""
	.align	4
.nv.constant0._ZN7cutlass13device_kernelINS_4conv6kernel13ConvUniversalINS1_16ConvProblemShapeILNS1_8OperatorE0ELi3EEENS1_10collective14CollectiveConvINS1_47MainloopSm100TmaUmmaWarpSpecializedImplicitGemmILS5_0ELi16ELi3ELi1ELi2EN4cute5tupleIJNSA_1CILi1EEESD_SD_EEEEENSB_IJNSC_ILi128EEENSC_ILi64EEENSB_IJNSC_ILi32EEEEEEEEENS_6half_tESL_NSA_8TiledMMAINSA_8MMA_AtomIJNSA_20SM100_MMA_F16BF16_SSISL_SL_fLi128ELi64ELNSA_4UMMA5MajorE0ELSQ_0ELNSP_7ScaleInE0ELSR_0EEEEEENSA_6LayoutISE_NSB_IJNSC_ILi0EEESV_SV_EEEEENSB_IJNSA_10UnderscoreESY_SY_EEEEENS7_6detail27Sm100ImplicitGemmTileTraitsINSA_20SM90_TMA_LOAD_IM2COLENSA_14ComposedLayoutINSA_7SwizzleILi2ELi4ELi3EEENSA_18smem_ptr_flag_bitsILi16EEENSU_INSB_IJNSC_ILi8EEESI_EEENSB_IJSI_SD_EEEEEEEvEENS12_INSA_13SM90_TMA_LOADES1D_vEEEENS_8epilogue10collective18CollectiveEpilogueINS1I_23Sm100TmaWarpSpecializedILi3ELi2ELi32ELb1ELb0EEEJSK_NSB_IJNSU_ISG_SD_EENSU_ISI_SD_EEEEESL_NSB_IJNSB_IJllllEEESD_SV_EEESL_S1R_NS1I_6fusion15FusionCallbacksIS1M_NS1S_17LinearCombinationISL_fSL_fLNS_15FloatRoundStyleE2EEESK_S1P_JEEENSA_5SM1004TMEM4LOAD26SM100_TMEM_LOAD_32dp32b32xES13_S1D_NSA_39AutoVectorizingCopyWithAssumedAlignmentILi128EEENSA_21SM90_TMA_STORE_IM2COLES1D_S23_S23_EEEvvEEEEvNT_6ParamsE:
	.zero		3200


//--------------------- SYMBOLS --------------------------

	.type		.nv.reservedSmem.offset0,@object
	.size		.nv.reservedSmem.offset0,0x4
	.type		.nv.reservedSmem.cap,@object
	.size		.nv.reservedSmem.cap,0x4
	.type		__assertfail,@function
